	.target	sm_100a

	.elftype	@"ET_EXEC"


//--------------------- .note.nv.tkinfo           --------------------------
	.section	.note.nv.tkinfo,"",@"SHT_NOTE"
	.sectionflags	@"SHF_NOTE_NV_TKINFO"
	.tkinfo
        /*0018*/ 	.word	0x00000002
        /*0030*/ 	.string	""
        /*0030*/ 	.string	"ptxas"
        /*0030*/ 	.string	"Cuda compilation tools, release 13.0, V13.0.88"
        /*0030*/ 	.string	"Build cuda_13.0.r13.0/compiler.36424714_0"
        /*0030*/ 	.string	"-arch sm_100a -m 64 "



//--------------------- .note.nv.cuinfo           --------------------------
	.section	.note.nv.cuinfo,"",@"SHT_NOTE"
	.sectionflags	@"SHF_NOTE_NV_CUINFO"
        /*0018*/ 	.short	0x0002
        /*001a*/ 	.short	0x0064
        /*001c*/ 	.short	0x0082
	.zero		2


//--------------------- .nv.info                  --------------------------
	.section	.nv.info,"",@"SHT_CUDA_INFO"
	.align	4


	//----- nvinfo : EIATTR_REGCOUNT
	.align		4
        /*0000*/ 	.byte	0x04, 0x2f
        /*0002*/ 	.short	(.L_19 - .L_18)
	.align		4
.L_18:
        /*0004*/ 	.word	index@(_ZN7cutlass13device_kernelINS_4gemm6kernel13GemmUniversalIN4cute5tupleIJiiiiEEENS1_10collective13CollectiveMmaINS1_35MainloopSm100TmaUmmaWarpSpecializedILi17ELi2ELi4ENS5_IJNS4_1CILi1EEENSA_ILi4EEESB_EEEEENS5_IJNSA_ILi128EEENSA_ILi64EEESG_EEENS_12float_e5m2_tENS5_IJlSB_lEEESI_SJ_NS4_8TiledMMAINS4_8MMA_AtomIJNS4_10MMA_TraitsINS4_19SM100_MMA_F8F6F4_SSEJSI_SI_fSF_SG_NS4_17integral_constantINS4_4UMMA5MajorELSQ_0EEESR_NSO_INSP_7ScaleInELSS_0EEEST_EEEEEENS4_6LayoutINS5_IJSB_SB_SB_EEENS5_IJNSA_ILi0EEESY_SY_EEEEENS5_IJNS4_10UnderscoreES11_S11_EEEEENS4_23SM90_TMA_LOAD_MULTICASTENS4_14ComposedLayoutINS4_7SwizzleILi2ELi4ELi3EEENS4_18smem_ptr_flag_bitsILi8EEENSW_INS5_IJNSA_ILi8EEESG_EEENS5_IJSG_SB_EEEEEEEvNS4_8identityENS4_13SM90_TMA_LOADES1E_vS1F_EENS_8epilogue10collective18CollectiveEpilogueINS1I_23Sm100TmaWarpSpecializedILi1ELi1ELi64ELb0ELb0EEEJSH_NS5_IJNSW_ISF_SB_EENSW_ISG_SB_EEEEESI_SJ_SI_SJ_NS1I_6fusion15FusionCallbacksIS1M_NS1Q_17LinearCombinationISI_fSI_fLNS_15FloatRoundStyleE2EEESH_S1P_JEEENS4_5SM1004TMEM4LOAD26SM100_TMEM_LOAD_32dp32b64xES1G_S1E_NS4_39AutoVectorizingCopyWithAssumedAlignmentILi128EEENS4_14SM90_TMA_STOREES1E_S21_S21_EEEvvEEEEvNT_6ParamsE)
        /*0008*/ 	.word	0x00000099


	//----- nvinfo : EIATTR_FRAME_SIZE
	.align		4
.L_19:
        /*000c*/ 	.byte	0x04, 0x11
        /*000e*/ 	.short	(.L_21 - .L_20)
	.align		4
.L_20:
        /*0010*/ 	.word	index@($__internal_2_$__cuda_sm10x_tcgen05_guardrail_trap_unallocated_columns_being_dealloced)
        /*0014*/ 	.word	0x00000000


	//----- nvinfo : EIATTR_FRAME_SIZE
	.align		4
.L_21:
        /*0018*/ 	.byte	0x04, 0x11
        /*001a*/ 	.short	(.L_23 - .L_22)
	.align		4
.L_22:
        /*001c*/ 	.word	index@($__internal_1_$__cuda_sm10x_tcgen05_guardrail_trap_phase_invalid_during_alloc)
        /*0020*/ 	.word	0x00000000


	//----- nvinfo : EIATTR_FRAME_SIZE
	.align		4
.L_23:
        /*0024*/ 	.byte	0x04, 0x11
        /*0026*/ 	.short	(.L_25 - .L_24)
	.align		4
.L_24:
        /*0028*/ 	.word	index@($__internal_0_$__cuda_sm10x_tcgen05_guardrail_trap_col_being_dealloced_not_returned_by_alloc)
        /*002c*/ 	.word	0x00000000


	//----- nvinfo : EIATTR_FRAME_SIZE
	.align		4
.L_25:
        /*0030*/ 	.byte	0x04, 0x11
        /*0032*/ 	.short	(.L_27 - .L_26)
	.align		4
.L_26:
        /*0034*/ 	.word	index@(_ZN7cutlass13device_kernelINS_4gemm6kernel13GemmUniversalIN4cute5tupleIJiiiiEEENS1_10collective13CollectiveMmaINS1_35MainloopSm100TmaUmmaWarpSpecializedILi17ELi2ELi4ENS5_IJNS4_1CILi1EEENSA_ILi4EEESB_EEEEENS5_IJNSA_ILi128EEENSA_ILi64EEESG_EEENS_12float_e5m2_tENS5_IJlSB_lEEESI_SJ_NS4_8TiledMMAINS4_8MMA_AtomIJNS4_10MMA_TraitsINS4_19SM100_MMA_F8F6F4_SSEJSI_SI_fSF_SG_NS4_17integral_constantINS4_4UMMA5MajorELSQ_0EEESR_NSO_INSP_7ScaleInELSS_0EEEST_EEEEEENS4_6LayoutINS5_IJSB_SB_SB_EEENS5_IJNSA_ILi0EEESY_SY_EEEEENS5_IJNS4_10UnderscoreES11_S11_EEEEENS4_23SM90_TMA_LOAD_MULTICASTENS4_14ComposedLayoutINS4_7SwizzleILi2ELi4ELi3EEENS4_18smem_ptr_flag_bitsILi8EEENSW_INS5_IJNSA_ILi8EEESG_EEENS5_IJSG_SB_EEEEEEEvNS4_8identityENS4_13SM90_TMA_LOADES1E_vS1F_EENS_8epilogue10collective18CollectiveEpilogueINS1I_23Sm100TmaWarpSpecializedILi1ELi1ELi64ELb0ELb0EEEJSH_NS5_IJNSW_ISF_SB_EENSW_ISG_SB_EEEEESI_SJ_SI_SJ_NS1I_6fusion15FusionCallbacksIS1M_NS1Q_17LinearCombinationISI_fSI_fLNS_15FloatRoundStyleE2EEESH_S1P_JEEENS4_5SM1004TMEM4LOAD26SM100_TMEM_LOAD_32dp32b64xES1G_S1E_NS4_39AutoVectorizingCopyWithAssumedAlignmentILi128EEENS4_14SM90_TMA_STOREES1E_S21_S21_EEEvvEEEEvNT_6ParamsE)
        /*0038*/ 	.word	0x00000000


	//----- nvinfo : EIATTR_MIN_STACK_SIZE
	.align		4
.L_27:
        /*003c*/ 	.byte	0x04, 0x12
        /*003e*/ 	.short	(.L_29 - .L_28)
	.align		4
.L_28:
        /*0040*/ 	.word	index@(_ZN7cutlass13device_kernelINS_4gemm6kernel13GemmUniversalIN4cute5tupleIJiiiiEEENS1_10collective13CollectiveMmaINS1_35MainloopSm100TmaUmmaWarpSpecializedILi17ELi2ELi4ENS5_IJNS4_1CILi1EEENSA_ILi4EEESB_EEEEENS5_IJNSA_ILi128EEENSA_ILi64EEESG_EEENS_12float_e5m2_tENS5_IJlSB_lEEESI_SJ_NS4_8TiledMMAINS4_8MMA_AtomIJNS4_10MMA_TraitsINS4_19SM100_MMA_F8F6F4_SSEJSI_SI_fSF_SG_NS4_17integral_constantINS4_4UMMA5MajorELSQ_0EEESR_NSO_INSP_7ScaleInELSS_0EEEST_EEEEEENS4_6LayoutINS5_IJSB_SB_SB_EEENS5_IJNSA_ILi0EEESY_SY_EEEEENS5_IJNS4_10UnderscoreES11_S11_EEEEENS4_23SM90_TMA_LOAD_MULTICASTENS4_14ComposedLayoutINS4_7SwizzleILi2ELi4ELi3EEENS4_18smem_ptr_flag_bitsILi8EEENSW_INS5_IJNSA_ILi8EEESG_EEENS5_IJSG_SB_EEEEEEEvNS4_8identityENS4_13SM90_TMA_LOADES1E_vS1F_EENS_8epilogue10collective18CollectiveEpilogueINS1I_23Sm100TmaWarpSpecializedILi1ELi1ELi64ELb0ELb0EEEJSH_NS5_IJNSW_ISF_SB_EENSW_ISG_SB_EEEEESI_SJ_SI_SJ_NS1I_6fusion15FusionCallbacksIS1M_NS1Q_17LinearCombinationISI_fSI_fLNS_15FloatRoundStyleE2EEESH_S1P_JEEENS4_5SM1004TMEM4LOAD26SM100_TMEM_LOAD_32dp32b64xES1G_S1E_NS4_39AutoVectorizingCopyWithAssumedAlignmentILi128EEENS4_14SM90_TMA_STOREES1E_S21_S21_EEEvvEEEEvNT_6ParamsE)
        /*0044*/ 	.word	0x00000000
.L_29:


//--------------------- .nv.compat                --------------------------
	.section	.nv.compat,"",@"SHT_CUDA_COMPAT_INFO"
	.align	4
        /*0000*/ 	.byte	0x02, 0x09, 0x01, 0x00, 0x02, 0x02, 0x02, 0x00, 0x02, 0x05, 0x05, 0x00, 0x03, 0x07, 0x01, 0x01
        /*0010*/ 	.byte	0x02, 0x03, 0x01, 0x00, 0x02, 0x06, 0x01, 0x00, 0x04, 0x0b, 0x08, 0x00, 0x09, 0x00, 0x00, 0x00
        /*0020*/ 	.byte	0x00, 0x00, 0x00, 0x00


//--------------------- .nv.info._ZN7cutlass13device_kernelINS_4gemm6kernel13GemmUniversalIN4cute5tupleIJiiiiEEENS1_10collective13CollectiveMmaINS1_35MainloopSm100TmaUmmaWarpSpecializedILi17ELi2ELi4ENS5_IJNS4_1CILi1EEENSA_ILi4EEESB_EEEEENS5_IJNSA_ILi128EEENSA_ILi64EEESG_EEENS_12float_e5m2_tENS5_IJlSB_lEEESI_SJ_NS4_8TiledMMAINS4_8MMA_AtomIJNS4_10MMA_TraitsINS4_19SM100_MMA_F8F6F4_SSEJSI_SI_fSF_SG_NS4_17integral_constantINS4_4UMMA5MajorELSQ_0EEESR_NSO_INSP_7ScaleInELSS_0EEEST_EEEEEENS4_6LayoutINS5_IJSB_SB_SB_EEENS5_IJNSA_ILi0EEESY_SY_EEEEENS5_IJNS4_10UnderscoreES11_S11_EEEEENS4_23SM90_TMA_LOAD_MULTICASTENS4_14ComposedLayoutINS4_7SwizzleILi2ELi4ELi3EEENS4_18smem_ptr_flag_bitsILi8EEENSW_INS5_IJNSA_ILi8EEESG_EEENS5_IJSG_SB_EEEEEEEvNS4_8identityENS4_13SM90_TMA_LOADES1E_vS1F_EENS_8epilogue10collective18CollectiveEpilogueINS1I_23Sm100TmaWarpSpecializedILi1ELi1ELi64ELb0ELb0EEEJSH_NS5_IJNSW_ISF_SB_EENSW_ISG_SB_EEEEESI_SJ_SI_SJ_NS1I_6fusion15FusionCallbacksIS1M_NS1Q_17LinearCombinationISI_fSI_fLNS_15FloatRoundStyleE2EEESH_S1P_JEEENS4_5SM1004TMEM4LOAD26SM100_TMEM_LOAD_32dp32b64xES1G_S1E_NS4_39AutoVectorizingCopyWithAssumedAlignmentILi128EEENS4_14SM90_TMA_STOREES1E_S21_S21_EEEvvEEEEvNT_6ParamsE --------------------------
	.section	.nv.info._ZN7cutlass13device_kernelINS_4gemm6kernel13GemmUniversalIN4cute5tupleIJiiiiEEENS1_10collective13CollectiveMmaINS1_35MainloopSm100TmaUmmaWarpSpecializedILi17ELi2ELi4ENS5_IJNS4_1CILi1EEENSA_ILi4EEESB_EEEEENS5_IJNSA_ILi128EEENSA_ILi64EEESG_EEENS_12float_e5m2_tENS5_IJlSB_lEEESI_SJ_NS4_8TiledMMAINS4_8MMA_AtomIJNS4_10MMA_TraitsINS4_19SM100_MMA_F8F6F4_SSEJSI_SI_fSF_SG_NS4_17integral_constantINS4_4UMMA5MajorELSQ_0EEESR_NSO_INSP_7ScaleInELSS_0EEEST_EEEEEENS4_6LayoutINS5_IJSB_SB_SB_EEENS5_IJNSA_ILi0EEESY_SY_EEEEENS5_IJNS4_10UnderscoreES11_S11_EEEEENS4_23SM90_TMA_LOAD_MULTICASTENS4_14ComposedLayoutINS4_7SwizzleILi2ELi4ELi3EEENS4_18smem_ptr_flag_bitsILi8EEENSW_INS5_IJNSA_ILi8EEESG_EEENS5_IJSG_SB_EEEEEEEvNS4_8identityENS4_13SM90_TMA_LOADES1E_vS1F_EENS_8epilogue10collective18CollectiveEpilogueINS1I_23Sm100TmaWarpSpecializedILi1ELi1ELi64ELb0ELb0EEEJSH_NS5_IJNSW_ISF_SB_EENSW_ISG_SB_EEEEESI_SJ_SI_SJ_NS1I_6fusion15FusionCallbacksIS1M_NS1Q_17LinearCombinationISI_fSI_fLNS_15FloatRoundStyleE2EEESH_S1P_JEEENS4_5SM1004TMEM4LOAD26SM100_TMEM_LOAD_32dp32b64xES1G_S1E_NS4_39AutoVectorizingCopyWithAssumedAlignmentILi128EEENS4_14SM90_TMA_STOREES1E_S21_S21_EEEvvEEEEvNT_6ParamsE,"",@"SHT_CUDA_INFO"
	.sectionflags	@""
	.align	4


	//----- nvinfo : EIATTR_CUDA_API_VERSION
	.align		4
        /*0000*/ 	.byte	0x04, 0x37
        /*0002*/ 	.short	(.L_31 - .L_30)
.L_30:
        /*0004*/ 	.word	0x00000082


	//----- nvinfo : EIATTR_KPARAM_INFO
	.align		4
.L_31:
        /*0008*/ 	.byte	0x04, 0x17
        /*000a*/ 	.short	(.L_33 - .L_32)
.L_32:
        /*000c*/ 	.word	0x00000000
        /*0010*/ 	.short	0x0000
        /*0012*/ 	.short	0x0000
        /*0014*/ 	.byte	0x00, 0xf0, 0x01, 0x20


	//----- nvinfo : EIATTR_AT_ENTRY_FRAGMENTS
	.align		4
.L_33:
        /*0018*/ 	.byte	0x04, 0x4f
        /*001a*/ 	.short	(.L_35 - .L_34)


	//   ....[0]....
.L_34:
        /*001c*/ 	.word	0x00000006


	//----- nvinfo : EIATTR_RESERVED_SMEM_USED
	.align		4
.L_35:
        /*0020*/ 	.byte	0x01, 0x41
	.zero		2


	//----- nvinfo : EIATTR_SPARSE_MMA_MASK
	.align		4
        /*0024*/ 	.byte	0x03, 0x50
        /*0026*/ 	.short	0x0000


	//----- nvinfo : EIATTR_TCGEN05_1CTA_USED
	.align		4
        /*0028*/ 	.byte	0x01, 0x51
	.zero		2


	//----- nvinfo : EIATTR_MAXREG_COUNT
	.align		4
        /*002c*/ 	.byte	0x03, 0x1b
        /*002e*/ 	.short	0x00ff


	//----- nvinfo : EIATTR_NUM_BARRIERS
	.align		4
        /*0030*/ 	.byte	0x02, 0x4c
        /*0032*/ 	.byte	0x07
	.zero		1


	//----- nvinfo : EIATTR_EXTERNS
	.align		4
        /*0034*/ 	.byte	0x04, 0x0f
        /*0036*/ 	.short	(.L_37 - .L_36)


	//   ....[0]....
	.align		4
.L_36:
        /*0038*/ 	.word	index@(__assertfail)


	//----- nvinfo : EIATTR_MERCURY_ISA_VERSION
	.align		4
.L_37:
        /*003c*/ 	.byte	0x03, 0x5f
        /*003e*/ 	.short	0x0101


	//----- nvinfo : EIATTR_INT_WARP_WIDE_INSTR_OFFSETS
	.align		4
        /*0040*/ 	.byte	0x04, 0x31
        /*0042*/ 	.short	(.L_39 - .L_38)


	//   ....[0]....
.L_38:
        /*0044*/ 	.word	0x00004440


	//   ....[1]....
        /*0048*/ 	.word	0x00004470


	//   ....[2]....
        /*004c*/ 	.word	0x00004490


	//   ....[3]....
        /*0050*/ 	.word	0x00004fc0


	//   ....[4]....
        /*0054*/ 	.word	0x00005070


	//----- nvinfo : EIATTR_COOP_GROUP_MASK_REGIDS
	.align		4
.L_39:
        /*0058*/ 	.byte	0x04, 0x29
        /*005a*/ 	.short	(.L_41 - .L_40)


	//   ....[0]....
.L_40:
        /*005c*/ 	.word	0xffffffff


	//   ....[1]....
        /*0060*/ 	.word	0xffffffff


	//   ....[2]....
        /*0064*/ 	.word	0xffffffff


	//   ....[3]....
        /*0068*/ 	.word	0xffffffff


	//   ....[4]....
        /*006c*/ 	.word	0xffffffff


	//   ....[5]....
        /*0070*/ 	.word	0xffffffff


	//   ....[6]....
        /*0074*/ 	.word	0xffffffff


	//   ....[7]....
        /*0078*/ 	.word	0xffffffff


	//   ....[8]....
        /*007c*/ 	.word	0xffffffff


	//   ....[9]....
        /*0080*/ 	.word	0xffffffff


	//   ....[10]....
        /*0084*/ 	.word	0xffffffff


	//   ....[11]....
        /*0088*/ 	.word	0xffffffff


	//   ....[12]....
        /*008c*/ 	.word	0xffffffff


	//   ....[13]....
        /*0090*/ 	.word	0xffffffff


	//----- nvinfo : EIATTR_COOP_GROUP_INSTR_OFFSETS
	.align		4
.L_41:
        /*0094*/ 	.byte	0x04, 0x28
        /*0096*/ 	.short	(.L_43 - .L_42)


	//   ....[0]....
.L_42:
        /*0098*/ 	.word	0x00000080


	//   ....[1]....
        /*009c*/ 	.word	0x000004e0


	//   ....[2]....
        /*00a0*/ 	.word	0x00000860


	//   ....[3]....
        /*00a4*/ 	.word	0x000009a0


	//   ....[4]....
        /*00a8*/ 	.word	0x00000aa0


	//   ....[5]....
        /*00ac*/ 	.word	0x00000c10


	//   ....[6]....
        /*00b0*/ 	.word	0x00000db0


	//   ....[7]....
        /*00b4*/ 	.word	0x00000f60


	//   ....[8]....
        /*00b8*/ 	.word	0x00002180


	//   ....[9]....
        /*00bc*/ 	.word	0x00003770


	//   ....[10]....
        /*00c0*/ 	.word	0x00003980


	//   ....[11]....
        /*00c4*/ 	.word	0x000039b0


	//   ....[12]....
        /*00c8*/ 	.word	0x00004320


	//   ....[13]....
        /*00cc*/ 	.word	0x00004550


	//----- nvinfo : EIATTR_VRC_CTA_INIT_COUNT
	.align		4
.L_43:
        /*00d0*/ 	.byte	0x02, 0x4a
        /*00d2*/ 	.byte	0x80
	.zero		1


	//----- nvinfo : EIATTR_SYSCALL_OFFSETS
	.align		4
        /*00d4*/ 	.byte	0x04, 0x46
        /*00d6*/ 	.short	(.L_45 - .L_44)


	//   ....[0]....
.L_44:
        /*00d8*/ 	.word	0x00005bb0


	//   ....[1]....
        /*00dc*/ 	.word	0x00005cf0


	//   ....[2]....
        /*00e0*/ 	.word	0x000064b0


	//----- nvinfo : EIATTR_MBARRIER_INSTR_OFFSETS
	.align		4
.L_45:
        /*00e4*/ 	.byte	0x04, 0x39
        /*00e6*/ 	.short	(.L_47 - .L_46)


	//   ....[0]....
.L_46:
        /*00e8*/ 	.word	0x00000620
        /*00ec*/ 	.word	0x000000ff
        /*00f0*/ 	.word	0x00000000
        /*00f4*/ 	.short	0x0100
        /*00f6*/ 	.byte	0x04
	.zero		1


	//   ....[1]....
        /*00f8*/ 	.word	0x00000630
        /*00fc*/ 	.word	0x000000ff
        /*0100*/ 	.word	0x00000088
        /*0104*/ 	.short	0x0100
        /*0106*/ 	.byte	0x04
	.zero		1


	//   ....[2]....
        /*0108*/ 	.word	0x00000640
        /*010c*/ 	.word	0x000000ff
        /*0110*/ 	.word	0x00000008
        /*0114*/ 	.short	0x0100
        /*0116*/ 	.byte	0x04
	.zero		1


	//   ....[3]....
        /*0118*/ 	.word	0x00000650
        /*011c*/ 	.word	0x000000ff
        /*0120*/ 	.word	0x00000090
        /*0124*/ 	.short	0x0100
        /*0126*/ 	.byte	0x04
	.zero		1


	//   ....[4]....
        /*0128*/ 	.word	0x00000660
        /*012c*/ 	.word	0x000000ff
        /*0130*/ 	.word	0x00000010
        /*0134*/ 	.short	0x0100
        /*0136*/ 	.byte	0x04
	.zero		1


	//   ....[5]....
        /*0138*/ 	.word	0x00000670
        /*013c*/ 	.word	0x000000ff
        /*0140*/ 	.word	0x00000098
        /*0144*/ 	.short	0x0100
        /*0146*/ 	.byte	0x04
	.zero		1


	//   ....[6]....
        /*0148*/ 	.word	0x00000680
        /*014c*/ 	.word	0x000000ff
        /*0150*/ 	.word	0x00000018
        /*0154*/ 	.short	0x0100
        /*0156*/ 	.byte	0x04
	.zero		1


	//   ....[7]....
        /*0158*/ 	.word	0x00000690
        /*015c*/ 	.word	0x000000ff
        /*0160*/ 	.word	0x000000a0
        /*0164*/ 	.short	0x0100
        /*0166*/ 	.byte	0x04
	.zero		1


	//   ....[8]....
        /*0168*/ 	.word	0x000006a0
        /*016c*/ 	.word	0x000000ff
        /*0170*/ 	.word	0x00000020
        /*0174*/ 	.short	0x0100
        /*0176*/ 	.byte	0x04
	.zero		1


	//   ....[9]....
        /*0178*/ 	.word	0x000006b0
        /*017c*/ 	.word	0x000000ff
        /*0180*/ 	.word	0x000000a8
        /*0184*/ 	.short	0x0100
        /*0186*/ 	.byte	0x04
	.zero		1


	//   ....[10]....
        /*0188*/ 	.word	0x000006c0
        /*018c*/ 	.word	0x000000ff
        /*0190*/ 	.word	0x00000028
        /*0194*/ 	.short	0x0100
        /*0196*/ 	.byte	0x04
	.zero		1


	//   ....[11]....
        /*0198*/ 	.word	0x000006d0
        /*019c*/ 	.word	0x000000ff
        /*01a0*/ 	.word	0x000000b0
        /*01a4*/ 	.short	0x0100
        /*01a6*/ 	.byte	0x04
	.zero		1


	//   ....[12]....
        /*01a8*/ 	.word	0x000006e0
        /*01ac*/ 	.word	0x000000ff
        /*01b0*/ 	.word	0x00000030
        /*01b4*/ 	.short	0x0100
        /*01b6*/ 	.byte	0x04
	.zero		1


	//   ....[13]....
        /*01b8*/ 	.word	0x000006f0
        /*01bc*/ 	.word	0x000000ff
        /*01c0*/ 	.word	0x000000b8
        /*01c4*/ 	.short	0x0100
        /*01c6*/ 	.byte	0x04
	.zero		1


	//   ....[14]....
        /*01c8*/ 	.word	0x00000700
        /*01cc*/ 	.word	0x000000ff
        /*01d0*/ 	.word	0x00000038
        /*01d4*/ 	.short	0x0100
        /*01d6*/ 	.byte	0x04
	.zero		1


	//   ....[15]....
        /*01d8*/ 	.word	0x00000710
        /*01dc*/ 	.word	0x000000ff
        /*01e0*/ 	.word	0x000000c0
        /*01e4*/ 	.short	0x0100
        /*01e6*/ 	.byte	0x04
	.zero		1


	//   ....[16]....
        /*01e8*/ 	.word	0x00000720
        /*01ec*/ 	.word	0x000000ff
        /*01f0*/ 	.word	0x00000040
        /*01f4*/ 	.short	0x0100
        /*01f6*/ 	.byte	0x04
	.zero		1


	//   ....[17]....
        /*01f8*/ 	.word	0x00000730
        /*01fc*/ 	.word	0x000000ff
        /*0200*/ 	.word	0x000000c8
        /*0204*/ 	.short	0x0100
        /*0206*/ 	.byte	0x04
	.zero		1


	//   ....[18]....
        /*0208*/ 	.word	0x00000740
        /*020c*/ 	.word	0x000000ff
        /*0210*/ 	.word	0x00000048
        /*0214*/ 	.short	0x0100
        /*0216*/ 	.byte	0x04
	.zero		1


	//   ....[19]....
        /*0218*/ 	.word	0x00000750
        /*021c*/ 	.word	0x000000ff
        /*0220*/ 	.word	0x000000d0
        /*0224*/ 	.short	0x0100
        /*0226*/ 	.byte	0x04
	.zero		1


	//   ....[20]....
        /*0228*/ 	.word	0x00000760
        /*022c*/ 	.word	0x000000ff
        /*0230*/ 	.word	0x00000050
        /*0234*/ 	.short	0x0100
        /*0236*/ 	.byte	0x04
	.zero		1


	//   ....[21]....
        /*0238*/ 	.word	0x00000770
        /*023c*/ 	.word	0x000000ff
        /*0240*/ 	.word	0x000000d8
        /*0244*/ 	.short	0x0100
        /*0246*/ 	.byte	0x04
	.zero		1


	//   ....[22]....
        /*0248*/ 	.word	0x00000780
        /*024c*/ 	.word	0x000000ff
        /*0250*/ 	.word	0x00000058
        /*0254*/ 	.short	0x0100
        /*0256*/ 	.byte	0x04
	.zero		1


	//   ....[23]....
        /*0258*/ 	.word	0x00000790
        /*025c*/ 	.word	0x000000ff
        /*0260*/ 	.word	0x000000e0
        /*0264*/ 	.short	0x0100
        /*0266*/ 	.byte	0x04
	.zero		1


	//   ....[24]....
        /*0268*/ 	.word	0x000007a0
        /*026c*/ 	.word	0x000000ff
        /*0270*/ 	.word	0x00000060
        /*0274*/ 	.short	0x0100
        /*0276*/ 	.byte	0x04
	.zero		1


	//   ....[25]....
        /*0278*/ 	.word	0x000007b0
        /*027c*/ 	.word	0x000000ff
        /*0280*/ 	.word	0x000000e8
        /*0284*/ 	.short	0x0100
        /*0286*/ 	.byte	0x04
	.zero		1


	//   ....[26]....
        /*0288*/ 	.word	0x000007c0
        /*028c*/ 	.word	0x000000ff
        /*0290*/ 	.word	0x00000068
        /*0294*/ 	.short	0x0100
        /*0296*/ 	.byte	0x04
	.zero		1


	//   ....[27]....
        /*0298*/ 	.word	0x000007d0
        /*029c*/ 	.word	0x000000ff
        /*02a0*/ 	.word	0x000000f0
        /*02a4*/ 	.short	0x0100
        /*02a6*/ 	.byte	0x04
	.zero		1


	//   ....[28]....
        /*02a8*/ 	.word	0x000007e0
        /*02ac*/ 	.word	0x000000ff
        /*02b0*/ 	.word	0x00000070
        /*02b4*/ 	.short	0x0100
        /*02b6*/ 	.byte	0x04
	.zero		1


	//   ....[29]....
        /*02b8*/ 	.word	0x000007f0
        /*02bc*/ 	.word	0x000000ff
        /*02c0*/ 	.word	0x000000f8
        /*02c4*/ 	.short	0x0100
        /*02c6*/ 	.byte	0x04
	.zero		1


	//   ....[30]....
        /*02c8*/ 	.word	0x00000800
        /*02cc*/ 	.word	0x000000ff
        /*02d0*/ 	.word	0x00000078
        /*02d4*/ 	.short	0x0100
        /*02d6*/ 	.byte	0x04
	.zero		1


	//   ....[31]....
        /*02d8*/ 	.word	0x00000810
        /*02dc*/ 	.word	0x000000ff
        /*02e0*/ 	.word	0x00000100
        /*02e4*/ 	.short	0x0100
        /*02e6*/ 	.byte	0x04
	.zero		1


	//   ....[32]....
        /*02e8*/ 	.word	0x00000820
        /*02ec*/ 	.word	0x000000ff
        /*02f0*/ 	.word	0x00000080
        /*02f4*/ 	.short	0x0100
        /*02f6*/ 	.byte	0x04
	.zero		1


	//   ....[33]....
        /*02f8*/ 	.word	0x00000830
        /*02fc*/ 	.word	0x000000ff
        /*0300*/ 	.word	0x00000108
        /*0304*/ 	.short	0x0100
        /*0306*/ 	.byte	0x04
	.zero		1


	//   ....[34]....
        /*0308*/ 	.word	0x00000970
        /*030c*/ 	.word	0x000000ff
        /*0310*/ 	.word	0x00000110
        /*0314*/ 	.short	0x0100
        /*0316*/ 	.byte	0x04
	.zero		1


	//   ....[35]....
        /*0318*/ 	.word	0x00000980
        /*031c*/ 	.word	0x000000ff
        /*0320*/ 	.word	0x00000118
        /*0324*/ 	.short	0x0100
        /*0326*/ 	.byte	0x04
	.zero		1


	//   ....[36]....
        /*0328*/ 	.word	0x00000a70
        /*032c*/ 	.word	0x000000ff
        /*0330*/ 	.word	0x00000120
        /*0334*/ 	.short	0x0100
        /*0336*/ 	.byte	0x06
	.zero		1


	//   ....[37]....
        /*0338*/ 	.word	0x00000a80
        /*033c*/ 	.word	0x000000ff
        /*0340*/ 	.word	0x00000128
        /*0344*/ 	.short	0x0100
        /*0346*/ 	.byte	0x06
	.zero		1


	//   ....[38]....
        /*0348*/ 	.word	0x00000bc0
        /*034c*/ 	.word	0x000000ff
        /*0350*/ 	.word	0x00000130
        /*0354*/ 	.short	0x0100
        /*0356*/ 	.byte	0x06
	.zero		1


	//   ....[39]....
        /*0358*/ 	.word	0x00000bd0
        /*035c*/ 	.word	0x000000ff
        /*0360*/ 	.word	0x00000140
        /*0364*/ 	.short	0x0100
        /*0366*/ 	.byte	0x06
	.zero		1


	//   ....[40]....
        /*0368*/ 	.word	0x00000be0
        /*036c*/ 	.word	0x000000ff
        /*0370*/ 	.word	0x00000138
        /*0374*/ 	.short	0x0100
        /*0376*/ 	.byte	0x06
	.zero		1


	//   ....[41]....
        /*0378*/ 	.word	0x00000bf0
        /*037c*/ 	.word	0x000000ff
        /*0380*/ 	.word	0x00000148
        /*0384*/ 	.short	0x0100
        /*0386*/ 	.byte	0x06
	.zero		1


	//   ....[42]....
        /*0388*/ 	.word	0x00000d20
        /*038c*/ 	.word	0x000000ff
        /*0390*/ 	.word	0x00000150
        /*0394*/ 	.short	0x0100
        /*0396*/ 	.byte	0x04
	.zero		1


	//   ....[43]....
        /*0398*/ 	.word	0x00000d30
        /*039c*/ 	.word	0x000000ff
        /*03a0*/ 	.word	0x00000170
        /*03a4*/ 	.short	0x0100
        /*03a6*/ 	.byte	0x04
	.zero		1


	//   ....[44]....
        /*03a8*/ 	.word	0x00000d40
        /*03ac*/ 	.word	0x000000ff
        /*03b0*/ 	.word	0x00000158
        /*03b4*/ 	.short	0x0100
        /*03b6*/ 	.byte	0x04
	.zero		1


	//   ....[45]....
        /*03b8*/ 	.word	0x00000d50
        /*03bc*/ 	.word	0x000000ff
        /*03c0*/ 	.word	0x00000178
        /*03c4*/ 	.short	0x0100
        /*03c6*/ 	.byte	0x04
	.zero		1


	//   ....[46]....
        /*03c8*/ 	.word	0x00000d60
        /*03cc*/ 	.word	0x000000ff
        /*03d0*/ 	.word	0x00000160
        /*03d4*/ 	.short	0x0100
        /*03d6*/ 	.byte	0x04
	.zero		1


	//   ....[47]....
        /*03d8*/ 	.word	0x00000d70
        /*03dc*/ 	.word	0x000000ff
        /*03e0*/ 	.word	0x00000180
        /*03e4*/ 	.short	0x0100
        /*03e6*/ 	.byte	0x04
	.zero		1


	//   ....[48]....
        /*03e8*/ 	.word	0x00000d80
        /*03ec*/ 	.word	0x000000ff
        /*03f0*/ 	.word	0x00000168
        /*03f4*/ 	.short	0x0100
        /*03f6*/ 	.byte	0x04
	.zero		1


	//   ....[49]....
        /*03f8*/ 	.word	0x00000d90
        /*03fc*/ 	.word	0x000000ff
        /*0400*/ 	.word	0x00000188
        /*0404*/ 	.short	0x0100
        /*0406*/ 	.byte	0x04
	.zero		1


	//   ....[50]....
        /*0408*/ 	.word	0x00000e80
        /*040c*/ 	.word	0x000000ff
        /*0410*/ 	.word	0x00000190
        /*0414*/ 	.short	0x0100
        /*0416*/ 	.byte	0x04
	.zero		1


	//   ....[51]....
        /*0418*/ 	.word	0x00000e90
        /*041c*/ 	.word	0x000000ff
        /*0420*/ 	.word	0x000001a0
        /*0424*/ 	.short	0x0100
        /*0426*/ 	.byte	0x04
	.zero		1


	//   ....[52]....
        /*0428*/ 	.word	0x00000ea0
        /*042c*/ 	.word	0x000000ff
        /*0430*/ 	.word	0x00000198
        /*0434*/ 	.short	0x0100
        /*0436*/ 	.byte	0x04
	.zero		1


	//   ....[53]....
        /*0438*/ 	.word	0x00000eb0
        /*043c*/ 	.word	0x000000ff
        /*0440*/ 	.word	0x000001a8
        /*0444*/ 	.short	0x0100
        /*0446*/ 	.byte	0x04
	.zero		1


	//   ....[54]....
        /*0448*/ 	.word	0x00001a30
        /*044c*/ 	.word	0x00000000
        /*0450*/ 	.word	0x000001a0
        /*0454*/ 	.short	0x010a
        /*0456*/ 	.byte	0xff
	.zero		1


	//   ....[55]....
        /*0458*/ 	.word	0x00001a60
        /*045c*/ 	.word	0x00000000
        /*0460*/ 	.word	0x00000190
        /*0464*/ 	.short	0x0101
        /*0466*/ 	.byte	0xff
	.zero		1


	//   ....[56]....
        /*0468*/ 	.word	0x00001b10
        /*046c*/ 	.word	0x000000ff
        /*0470*/ 	.word	0x00000088
        /*0474*/ 	.short	0x010a
        /*0476*/ 	.byte	0x04
	.zero		1


	//   ....[57]....
        /*0478*/ 	.word	0x00001b90
        /*047c*/ 	.word	0x000000ff
        /*0480*/ 	.word	0x00000088
        /*0484*/ 	.short	0x010a
        /*0486*/ 	.byte	0x21
	.zero		1


	//   ....[58]....
        /*0488*/ 	.word	0x00001d20
        /*048c*/ 	.word	0x000000ff
        /*0490*/ 	.word	0x00000088
        /*0494*/ 	.short	0x010a
        /*0496*/ 	.byte	0x08
	.zero		1


	//   ....[59]....
        /*0498*/ 	.word	0x00001e40
        /*049c*/ 	.word	0x000000ff
        /*04a0*/ 	.word	0x00000128
        /*04a4*/ 	.short	0x0101
        /*04a6*/ 	.byte	0x07
	.zero		1


	//   ....[60]....
        /*04a8*/ 	.word	0x00001e60
        /*04ac*/ 	.word	0x000000ff
        /*04b0*/ 	.word	0x00000088
        /*04b4*/ 	.short	0x010a
        /*04b6*/ 	.byte	0x04
	.zero		1


	//   ....[61]....
        /*04b8*/ 	.word	0x00001ee0
        /*04bc*/ 	.word	0x000000ff
        /*04c0*/ 	.word	0x00000088
        /*04c4*/ 	.short	0x010a
        /*04c6*/ 	.byte	0x11
	.zero		1


	//   ....[62]....
        /*04c8*/ 	.word	0x00002070
        /*04cc*/ 	.word	0x000000ff
        /*04d0*/ 	.word	0x00000088
        /*04d4*/ 	.short	0x010a
        /*04d6*/ 	.byte	0x06
	.zero		1


	//   ....[63]....
        /*04d8*/ 	.word	0x000021b0
        /*04dc*/ 	.word	0x00000003
        /*04e0*/ 	.word	0x00000130
        /*04e4*/ 	.short	0x010a
        /*04e6*/ 	.byte	0xff
	.zero		1


	//   ....[64]....
        /*04e8*/ 	.word	0x00002300
        /*04ec*/ 	.word	0x00000000
        /*04f0*/ 	.word	0x00000000
        /*04f4*/ 	.short	0x0101
        /*04f6*/ 	.byte	0xff
	.zero		1


	//   ....[65]....
        /*04f8*/ 	.word	0x000028a0
        /*04fc*/ 	.word	0x000000ff
        /*0500*/ 	.word	0x00000000
        /*0504*/ 	.short	0x010a
        /*0506*/ 	.byte	0x04
	.zero		1


	//   ....[66]....
        /*0508*/ 	.word	0x00002930
        /*050c*/ 	.word	0x000000ff
        /*0510*/ 	.word	0x00000000
        /*0514*/ 	.short	0x010a
        /*0516*/ 	.byte	0x05
	.zero		1


	//   ....[67]....
        /*0518*/ 	.word	0x000029c0
        /*051c*/ 	.word	0x000000ff
        /*0520*/ 	.word	0x00000000
        /*0524*/ 	.short	0x010a
        /*0526*/ 	.byte	0x05
	.zero		1


	//   ....[68]....
        /*0528*/ 	.word	0x00002a50
        /*052c*/ 	.word	0x000000ff
        /*0530*/ 	.word	0x00000000
        /*0534*/ 	.short	0x010a
        /*0536*/ 	.byte	0x05
	.zero		1


	//   ....[69]....
        /*0538*/ 	.word	0x00002ae0
        /*053c*/ 	.word	0x000000ff
        /*0540*/ 	.word	0x00000000
        /*0544*/ 	.short	0x010a
        /*0546*/ 	.byte	0x05
	.zero		1


	//   ....[70]....
        /*0548*/ 	.word	0x00002b70
        /*054c*/ 	.word	0x000000ff
        /*0550*/ 	.word	0x00000000
        /*0554*/ 	.short	0x010a
        /*0556*/ 	.byte	0x05
	.zero		1


	//   ....[71]....
        /*0558*/ 	.word	0x00002c00
        /*055c*/ 	.word	0x000000ff
        /*0560*/ 	.word	0x00000000
        /*0564*/ 	.short	0x010a
        /*0566*/ 	.byte	0x05
	.zero		1


	//   ....[72]....
        /*0568*/ 	.word	0x00002c90
        /*056c*/ 	.word	0x000000ff
        /*0570*/ 	.word	0x00000000
        /*0574*/ 	.short	0x010a
        /*0576*/ 	.byte	0x05
	.zero		1


	//   ....[73]....
        /*0578*/ 	.word	0x00002d20
        /*057c*/ 	.word	0x000000ff
        /*0580*/ 	.word	0x00000000
        /*0584*/ 	.short	0x010a
        /*0586*/ 	.byte	0x05
	.zero		1


	//   ....[74]....
        /*0588*/ 	.word	0x00002db0
        /*058c*/ 	.word	0x000000ff
        /*0590*/ 	.word	0x00000000
        /*0594*/ 	.short	0x010a
        /*0596*/ 	.byte	0x05
	.zero		1


	//   ....[75]....
        /*0598*/ 	.word	0x00002e40
        /*059c*/ 	.word	0x000000ff
        /*05a0*/ 	.word	0x00000000
        /*05a4*/ 	.short	0x010a
        /*05a6*/ 	.byte	0x05
	.zero		1


	//   ....[76]....
        /*05a8*/ 	.word	0x00002ed0
        /*05ac*/ 	.word	0x000000ff
        /*05b0*/ 	.word	0x00000000
        /*05b4*/ 	.short	0x010a
        /*05b6*/ 	.byte	0x05
	.zero		1


	//   ....[77]....
        /*05b8*/ 	.word	0x00002f60
        /*05bc*/ 	.word	0x000000ff
        /*05c0*/ 	.word	0x00000000
        /*05c4*/ 	.short	0x010a
        /*05c6*/ 	.byte	0x05
	.zero		1


	//   ....[78]....
        /*05c8*/ 	.word	0x00002ff0
        /*05cc*/ 	.word	0x000000ff
        /*05d0*/ 	.word	0x00000000
        /*05d4*/ 	.short	0x010a
        /*05d6*/ 	.byte	0x05
	.zero		1


	//   ....[79]....
        /*05d8*/ 	.word	0x00003080
        /*05dc*/ 	.word	0x000000ff
        /*05e0*/ 	.word	0x00000000
        /*05e4*/ 	.short	0x010a
        /*05e6*/ 	.byte	0x05
	.zero		1


	//   ....[80]....
        /*05e8*/ 	.word	0x00003110
        /*05ec*/ 	.word	0x000000ff
        /*05f0*/ 	.word	0x00000000
        /*05f4*/ 	.short	0x010a
        /*05f6*/ 	.byte	0x05
	.zero		1


	//   ....[81]....
        /*05f8*/ 	.word	0x000031b0
        /*05fc*/ 	.word	0x00000000
        /*0600*/ 	.word	0x00000000
        /*0604*/ 	.short	0x010a
        /*0606*/ 	.byte	0xff
	.zero		1


	//   ....[82]....
        /*0608*/ 	.word	0x000032d0
        /*060c*/ 	.word	0x00000002
        /*0610*/ 	.word	0x00000190
        /*0614*/ 	.short	0x010a
        /*0616*/ 	.byte	0xff
	.zero		1


	//   ....[83]....
        /*0618*/ 	.word	0x00003340
        /*061c*/ 	.word	0x00000002
        /*0620*/ 	.word	0x00000000
        /*0624*/ 	.short	0x0101
        /*0626*/ 	.byte	0xff
	.zero		1


	//   ....[84]....
        /*0628*/ 	.word	0x00003360
        /*062c*/ 	.word	0x000000ff
        /*0630*/ 	.word	0x00000140
        /*0634*/ 	.short	0x010a
        /*0636*/ 	.byte	0x04
	.zero		1


	//   ....[85]....
        /*0638*/ 	.word	0x00003480
        /*063c*/ 	.word	0x00000002
        /*0640*/ 	.word	0x00000130
        /*0644*/ 	.short	0x010a
        /*0646*/ 	.byte	0xff
	.zero		1


	//   ....[86]....
        /*0648*/ 	.word	0x00003580
        /*064c*/ 	.word	0x00000002
        /*0650*/ 	.word	0x00000000
        /*0654*/ 	.short	0x0101
        /*0656*/ 	.byte	0xff
	.zero		1


	//   ....[87]....
        /*0658*/ 	.word	0x00003610
        /*065c*/ 	.word	0x000000ff
        /*0660*/ 	.word	0x00000140
        /*0664*/ 	.short	0x0106
        /*0666*/ 	.byte	0x04
	.zero		1


	//   ....[88]....
        /*0668*/ 	.word	0x00003630
        /*066c*/ 	.word	0x000000ff
        /*0670*/ 	.word	0x00000140
        /*0674*/ 	.short	0x010a
        /*0676*/ 	.byte	0x04
	.zero		1


	//   ....[89]....
        /*0678*/ 	.word	0x000036c0
        /*067c*/ 	.word	0x000000ff
        /*0680*/ 	.word	0x00000140
        /*0684*/ 	.short	0x0106
        /*0686*/ 	.byte	0x07
	.zero		1


	//   ....[90]....
        /*0688*/ 	.word	0x00003700
        /*068c*/ 	.word	0x00000000
        /*0690*/ 	.word	0x00000140
        /*0694*/ 	.short	0x010a
        /*0696*/ 	.byte	0xff
	.zero		1


	//   ....[91]....
        /*0698*/ 	.word	0x00003c10
        /*069c*/ 	.word	0x00000000
        /*06a0*/ 	.word	0x00000130
        /*06a4*/ 	.short	0x010a
        /*06a6*/ 	.byte	0xff
	.zero		1


	//   ....[92]....
        /*06a8*/ 	.word	0x00003d20
        /*06ac*/ 	.word	0x00000003
        /*06b0*/ 	.word	0x00000000
        /*06b4*/ 	.short	0x0101
        /*06b6*/ 	.byte	0xff
	.zero		1


	//   ....[93]....
        /*06b8*/ 	.word	0x00003d30
        /*06bc*/ 	.word	0x000000ff
        /*06c0*/ 	.word	0x00000000
        /*06c4*/ 	.short	0x010a
        /*06c6*/ 	.byte	0x04
	.zero		1


	//   ....[94]....
        /*06c8*/ 	.word	0x00003d50
        /*06cc*/ 	.word	0x000000ff
        /*06d0*/ 	.word	0x00000170
        /*06d4*/ 	.short	0x010a
        /*06d6*/ 	.byte	0x16
	.zero		1


	//   ....[95]....
        /*06d8*/ 	.word	0x00003e20
        /*06dc*/ 	.word	0x000000ff
        /*06e0*/ 	.word	0x00000000
        /*06e4*/ 	.short	0x010a
        /*06e6*/ 	.byte	0x05
	.zero		1


	//   ....[96]....
        /*06e8*/ 	.word	0x00003f60
        /*06ec*/ 	.word	0x000000ff
        /*06f0*/ 	.word	0x00000000
        /*06f4*/ 	.short	0x010a
        /*06f6*/ 	.byte	0x04
	.zero		1


	//   ....[97]....
        /*06f8*/ 	.word	0x00004150
        /*06fc*/ 	.word	0x000000ff
        /*0700*/ 	.word	0x00000000
        /*0704*/ 	.short	0x010a
        /*0706*/ 	.byte	0x04
	.zero		1


	//   ....[98]....
        /*0708*/ 	.word	0x000041e0
        /*070c*/ 	.word	0x000000ff
        /*0710*/ 	.word	0x00000000
        /*0714*/ 	.short	0x010a
        /*0716*/ 	.byte	0x05
	.zero		1


	//   ....[99]....
        /*0718*/ 	.word	0x00004270
        /*071c*/ 	.word	0x000000ff
        /*0720*/ 	.word	0x00000000
        /*0724*/ 	.short	0x010a
        /*0726*/ 	.byte	0x05
	.zero		1


	//   ....[100]....
        /*0728*/ 	.word	0x00004300
        /*072c*/ 	.word	0x000000ff
        /*0730*/ 	.word	0x00000000
        /*0734*/ 	.short	0x010a
        /*0736*/ 	.byte	0x04
	.zero		1


	//   ....[101]....
        /*0738*/ 	.word	0x000047a0
        /*073c*/ 	.word	0x00000007
        /*0740*/ 	.word	0x00000130
        /*0744*/ 	.short	0x010a
        /*0746*/ 	.byte	0xff
	.zero		1


	//   ....[102]....
        /*0748*/ 	.word	0x00004910
        /*074c*/ 	.word	0x00000000
        /*0750*/ 	.word	0x00000000
        /*0754*/ 	.short	0x0101
        /*0756*/ 	.byte	0xff
	.zero		1


	//   ....[103]....
        /*0758*/ 	.word	0x00004d80
        /*075c*/ 	.word	0x000000ff
        /*0760*/ 	.word	0x00000128
        /*0764*/ 	.short	0x010a
        /*0766*/ 	.byte	0x11
	.zero		1


	//   ....[104]....
        /*0768*/ 	.word	0x00004f00
        /*076c*/ 	.word	0x000000ff
        /*0770*/ 	.word	0x00000118
        /*0774*/ 	.short	0x010a
        /*0776*/ 	.byte	0x11
	.zero		1


	//   ....[105]....
        /*0778*/ 	.word	0x00005110
        /*077c*/ 	.word	0x000000ff
        /*0780*/ 	.word	0x00000110
        /*0784*/ 	.short	0x010b
        /*0786*/ 	.byte	0x11
	.zero		1


	//   ....[106]....
        /*0788*/ 	.word	0x00005120
        /*078c*/ 	.word	0x000000ff
        /*0790*/ 	.word	0x00000000
        /*0794*/ 	.short	0x0101
        /*0796*/ 	.byte	0x1b
	.zero		1


	//   ....[107]....
        /*0798*/ 	.word	0x00005160
        /*079c*/ 	.word	0x00000000
        /*07a0*/ 	.word	0x00000118
        /*07a4*/ 	.short	0x010a
        /*07a6*/ 	.byte	0xff
	.zero		1


	//   ....[108]....
        /*07a8*/ 	.word	0x00005470
        /*07ac*/ 	.word	0x00000003
        /*07b0*/ 	.word	0x00000130
        /*07b4*/ 	.short	0x010a
        /*07b6*/ 	.byte	0xff
	.zero		1


	//   ....[109]....
        /*07b8*/ 	.word	0x000055f0
        /*07bc*/ 	.word	0x00000000
        /*07c0*/ 	.word	0x00000000
        /*07c4*/ 	.short	0x0101
        /*07c6*/ 	.byte	0xff
	.zero		1


	//   ....[110]....
        /*07c8*/ 	.word	0x00006090
        /*07cc*/ 	.word	0x000000ff
        /*07d0*/ 	.word	0x00000110
        /*07d4*/ 	.short	0x010a
        /*07d6*/ 	.byte	0x2c
	.zero		1


	//   ....[111]....
        /*07d8*/ 	.word	0x000060a0
        /*07dc*/ 	.word	0x00000016
        /*07e0*/ 	.word	0x00000150
        /*07e4*/ 	.short	0x010a
        /*07e6*/ 	.byte	0xff
	.zero		1


	//   ....[112]....
        /*07e8*/ 	.word	0x00006230
        /*07ec*/ 	.word	0x000000ff
        /*07f0*/ 	.word	0x00000110
        /*07f4*/ 	.short	0x010a
        /*07f6*/ 	.byte	0x2c
	.zero		1


	//   ....[113]....
        /*07f8*/ 	.word	0x00006330
        /*07fc*/ 	.word	0x000000ff
        /*0800*/ 	.word	0x00000000
        /*0804*/ 	.short	0x0101
        /*0806*/ 	.byte	0x04
	.zero		1


	//   ....[114]....
        /*0808*/ 	.word	0x00006390
        /*080c*/ 	.word	0x00000016
        /*0810*/ 	.word	0x00000150
        /*0814*/ 	.short	0x010a
        /*0816*/ 	.byte	0xff
	.zero		1


	//   ....[115]....
        /*0818*/ 	.word	0x000069f0
        /*081c*/ 	.word	0x000000ff
        /*0820*/ 	.word	0x00000000
        /*0824*/ 	.short	0x0101
        /*0826*/ 	.byte	0x04
	.zero		1


	//   ....[116]....
        /*0828*/ 	.word	0x000077f0
        /*082c*/ 	.word	0x00000000
        /*0830*/ 	.word	0x000001a0
        /*0834*/ 	.short	0x010a
        /*0836*/ 	.byte	0xff
	.zero		1


	//   ....[117]....
        /*0838*/ 	.word	0x00007850
        /*083c*/ 	.word	0x00000000
        /*0840*/ 	.word	0x00000088
        /*0844*/ 	.short	0x010a
        /*0846*/ 	.byte	0xff
	.zero		1


	//   ....[118]....
        /*0848*/ 	.word	0x000078b0
        /*084c*/ 	.word	0x00000000
        /*0850*/ 	.word	0x00000088
        /*0854*/ 	.short	0x010a
        /*0856*/ 	.byte	0xff
	.zero		1


	//   ....[119]....
        /*0858*/ 	.word	0x00007900
        /*085c*/ 	.word	0x00000003
        /*0860*/ 	.word	0x00000130
        /*0864*/ 	.short	0x010a
        /*0866*/ 	.byte	0xff
	.zero		1


	//   ....[120]....
        /*0868*/ 	.word	0x00007960
        /*086c*/ 	.word	0x00000000
        /*0870*/ 	.word	0x00000000
        /*0874*/ 	.short	0x010a
        /*0876*/ 	.byte	0xff
	.zero		1


	//   ....[121]....
        /*0878*/ 	.word	0x000079c0
        /*087c*/ 	.word	0x00000000
        /*0880*/ 	.word	0x00000000
        /*0884*/ 	.short	0x010a
        /*0886*/ 	.byte	0xff
	.zero		1


	//   ....[122]....
        /*0888*/ 	.word	0x00007a20
        /*088c*/ 	.word	0x00000000
        /*0890*/ 	.word	0x00000000
        /*0894*/ 	.short	0x010a
        /*0896*/ 	.byte	0xff
	.zero		1


	//   ....[123]....
        /*0898*/ 	.word	0x00007a80
        /*089c*/ 	.word	0x00000000
        /*08a0*/ 	.word	0x00000000
        /*08a4*/ 	.short	0x010a
        /*08a6*/ 	.byte	0xff
	.zero		1


	//   ....[124]....
        /*08a8*/ 	.word	0x00007ae0
        /*08ac*/ 	.word	0x00000000
        /*08b0*/ 	.word	0x00000000
        /*08b4*/ 	.short	0x010a
        /*08b6*/ 	.byte	0xff
	.zero		1


	//   ....[125]....
        /*08b8*/ 	.word	0x00007b40
        /*08bc*/ 	.word	0x00000000
        /*08c0*/ 	.word	0x00000000
        /*08c4*/ 	.short	0x010a
        /*08c6*/ 	.byte	0xff
	.zero		1


	//   ....[126]....
        /*08c8*/ 	.word	0x00007ba0
        /*08cc*/ 	.word	0x00000000
        /*08d0*/ 	.word	0x00000000
        /*08d4*/ 	.short	0x010a
        /*08d6*/ 	.byte	0xff
	.zero		1


	//   ....[127]....
        /*08d8*/ 	.word	0x00007c00
        /*08dc*/ 	.word	0x00000000
        /*08e0*/ 	.word	0x00000000
        /*08e4*/ 	.short	0x010a
        /*08e6*/ 	.byte	0xff
	.zero		1


	//   ....[128]....
        /*08e8*/ 	.word	0x00007c60
        /*08ec*/ 	.word	0x00000000
        /*08f0*/ 	.word	0x00000000
        /*08f4*/ 	.short	0x010a
        /*08f6*/ 	.byte	0xff
	.zero		1


	//   ....[129]....
        /*08f8*/ 	.word	0x00007cc0
        /*08fc*/ 	.word	0x00000000
        /*0900*/ 	.word	0x00000000
        /*0904*/ 	.short	0x010a
        /*0906*/ 	.byte	0xff
	.zero		1


	//   ....[130]....
        /*0908*/ 	.word	0x00007d20
        /*090c*/ 	.word	0x00000000
        /*0910*/ 	.word	0x00000000
        /*0914*/ 	.short	0x010a
        /*0916*/ 	.byte	0xff
	.zero		1


	//   ....[131]....
        /*0918*/ 	.word	0x00007d80
        /*091c*/ 	.word	0x00000000
        /*0920*/ 	.word	0x00000000
        /*0924*/ 	.short	0x010a
        /*0926*/ 	.byte	0xff
	.zero		1


	//   ....[132]....
        /*0928*/ 	.word	0x00007de0
        /*092c*/ 	.word	0x00000000
        /*0930*/ 	.word	0x00000000
        /*0934*/ 	.short	0x010a
        /*0936*/ 	.byte	0xff
	.zero		1


	//   ....[133]....
        /*0938*/ 	.word	0x00007e40
        /*093c*/ 	.word	0x00000000
        /*0940*/ 	.word	0x00000000
        /*0944*/ 	.short	0x010a
        /*0946*/ 	.byte	0xff
	.zero		1


	//   ....[134]....
        /*0948*/ 	.word	0x00007ea0
        /*094c*/ 	.word	0x00000000
        /*0950*/ 	.word	0x00000000
        /*0954*/ 	.short	0x010a
        /*0956*/ 	.byte	0xff
	.zero		1


	//   ....[135]....
        /*0958*/ 	.word	0x00007f00
        /*095c*/ 	.word	0x00000000
        /*0960*/ 	.word	0x00000000
        /*0964*/ 	.short	0x010a
        /*0966*/ 	.byte	0xff
	.zero		1


	//   ....[136]....
        /*0968*/ 	.word	0x00007f50
        /*096c*/ 	.word	0x00000002
        /*0970*/ 	.word	0x00000190
        /*0974*/ 	.short	0x010a
        /*0976*/ 	.byte	0xff
	.zero		1


	//   ....[137]....
        /*0978*/ 	.word	0x00007fb0
        /*097c*/ 	.word	0x00000002
        /*0980*/ 	.word	0x00000140
        /*0984*/ 	.short	0x010a
        /*0986*/ 	.byte	0xff
	.zero		1


	//   ....[138]....
        /*0988*/ 	.word	0x00008000
        /*098c*/ 	.word	0x00000002
        /*0990*/ 	.word	0x00000130
        /*0994*/ 	.short	0x010a
        /*0996*/ 	.byte	0xff
	.zero		1


	//   ....[139]....
        /*0998*/ 	.word	0x00008060
        /*099c*/ 	.word	0x00000000
        /*09a0*/ 	.word	0x00000140
        /*09a4*/ 	.short	0x010a
        /*09a6*/ 	.byte	0xff
	.zero		1


	//   ....[140]....
        /*09a8*/ 	.word	0x000080b0
        /*09ac*/ 	.word	0x00000000
        /*09b0*/ 	.word	0x00000130
        /*09b4*/ 	.short	0x010a
        /*09b6*/ 	.byte	0xff
	.zero		1


	//   ....[141]....
        /*09b8*/ 	.word	0x00008110
        /*09bc*/ 	.word	0x00000002
        /*09c0*/ 	.word	0x00000170
        /*09c4*/ 	.short	0x010a
        /*09c6*/ 	.byte	0xff
	.zero		1


	//   ....[142]....
        /*09c8*/ 	.word	0x00008170
        /*09cc*/ 	.word	0x00000000
        /*09d0*/ 	.word	0x00000000
        /*09d4*/ 	.short	0x010a
        /*09d6*/ 	.byte	0xff
	.zero		1


	//   ....[143]....
        /*09d8*/ 	.word	0x000081d0
        /*09dc*/ 	.word	0x00000000
        /*09e0*/ 	.word	0x00000000
        /*09e4*/ 	.short	0x010a
        /*09e6*/ 	.byte	0xff
	.zero		1


	//   ....[144]....
        /*09e8*/ 	.word	0x00008230
        /*09ec*/ 	.word	0x00000000
        /*09f0*/ 	.word	0x00000000
        /*09f4*/ 	.short	0x010a
        /*09f6*/ 	.byte	0xff
	.zero		1


	//   ....[145]....
        /*09f8*/ 	.word	0x00008290
        /*09fc*/ 	.word	0x00000000
        /*0a00*/ 	.word	0x00000000
        /*0a04*/ 	.short	0x010a
        /*0a06*/ 	.byte	0xff
	.zero		1


	//   ....[146]....
        /*0a08*/ 	.word	0x000082f0
        /*0a0c*/ 	.word	0x00000000
        /*0a10*/ 	.word	0x00000000
        /*0a14*/ 	.short	0x010a
        /*0a16*/ 	.byte	0xff
	.zero		1


	//   ....[147]....
        /*0a18*/ 	.word	0x00008340
        /*0a1c*/ 	.word	0x00000007
        /*0a20*/ 	.word	0x00000130
        /*0a24*/ 	.short	0x010a
        /*0a26*/ 	.byte	0xff
	.zero		1


	//   ....[148]....
        /*0a28*/ 	.word	0x000083a0
        /*0a2c*/ 	.word	0x00000000
        /*0a30*/ 	.word	0x00000128
        /*0a34*/ 	.short	0x010a
        /*0a36*/ 	.byte	0xff
	.zero		1


	//   ....[149]....
        /*0a38*/ 	.word	0x00008400
        /*0a3c*/ 	.word	0x00000000
        /*0a40*/ 	.word	0x00000118
        /*0a44*/ 	.short	0x010a
        /*0a46*/ 	.byte	0xff
	.zero		1


	//   ....[150]....
        /*0a48*/ 	.word	0x00008450
        /*0a4c*/ 	.word	0x00000003
        /*0a50*/ 	.word	0x00000130
        /*0a54*/ 	.short	0x010a
        /*0a56*/ 	.byte	0xff
	.zero		1


	//   ....[151]....
        /*0a58*/ 	.word	0x000084b0
        /*0a5c*/ 	.word	0x00000000
        /*0a60*/ 	.word	0x00000110
        /*0a64*/ 	.short	0x010a
        /*0a66*/ 	.byte	0xff
	.zero		1


	//   ....[152]....
        /*0a68*/ 	.word	0x00008500
        /*0a6c*/ 	.word	0x00000016
        /*0a70*/ 	.word	0x00000150
        /*0a74*/ 	.short	0x010a
        /*0a76*/ 	.byte	0xff
	.zero		1


	//----- nvinfo : EIATTR_NUM_MBARRIERS
	.align		4
.L_47:
        /*0a78*/ 	.byte	0x03, 0x38
        /*0a7a*/ 	.short	0x0036


	//----- nvinfo : EIATTR_EXIT_INSTR_OFFSETS
	.align		4
        /*0a7c*/ 	.byte	0x04, 0x1c
        /*0a7e*/ 	.short	(.L_49 - .L_48)


	//   ....[0]....
.L_48:
        /*0a80*/ 	.word	0x000031e0


	//   ....[1]....
        /*0a84*/ 	.word	0x000036d0


	//   ....[2]....
        /*0a88*/ 	.word	0x00003730


	//   ....[3]....
        /*0a8c*/ 	.word	0x00004560


	//   ....[4]....
        /*0a90*/ 	.word	0x00005190


	//   ....[5]....
        /*0a94*/ 	.word	0x000051d0


	//   ....[6]....
        /*0a98*/ 	.word	0x000077e0


	//----- nvinfo : EIATTR_MAX_THREADS
	.align		4
.L_49:
        /*0a9c*/ 	.byte	0x04, 0x05
        /*0a9e*/ 	.short	(.L_51 - .L_50)
.L_50:
        /*0aa0*/ 	.word	0x00000100
        /*0aa4*/ 	.word	0x00000001
        /*0aa8*/ 	.word	0x00000001


	//----- nvinfo : EIATTR_CRS_STACK_SIZE
	.align		4
.L_51:
        /*0aac*/ 	.byte	0x04, 0x1e
        /*0aae*/ 	.short	(.L_53 - .L_52)
.L_52:
        /*0ab0*/ 	.word	0x00000000


	//----- nvinfo : EIATTR_CBANK_PARAM_SIZE
	.align		4
.L_53:
        /*0ab4*/ 	.byte	0x03, 0x19
        /*0ab6*/ 	.short	0x0800


	//----- nvinfo : EIATTR_PARAM_CBANK
	.align		4
        /*0ab8*/ 	.byte	0x04, 0x0a
        /*0aba*/ 	.short	(.L_55 - .L_54)
	.align		4
.L_54:
        /*0abc*/ 	.word	index@(.nv.constant0._ZN7cutlass13device_kernelINS_4gemm6kernel13GemmUniversalIN4cute5tupleIJiiiiEEENS1_10collective13CollectiveMmaINS1_35MainloopSm100TmaUmmaWarpSpecializedILi17ELi2ELi4ENS5_IJNS4_1CILi1EEENSA_ILi4EEESB_EEEEENS5_IJNSA_ILi128EEENSA_ILi64EEESG_EEENS_12float_e5m2_tENS5_IJlSB_lEEESI_SJ_NS4_8TiledMMAINS4_8MMA_AtomIJNS4_10MMA_TraitsINS4_19SM100_MMA_F8F6F4_SSEJSI_SI_fSF_SG_NS4_17integral_constantINS4_4UMMA5MajorELSQ_0EEESR_NSO_INSP_7ScaleInELSS_0EEEST_EEEEEENS4_6LayoutINS5_IJSB_SB_SB_EEENS5_IJNSA_ILi0EEESY_SY_EEEEENS5_IJNS4_10UnderscoreES11_S11_EEEEENS4_23SM90_TMA_LOAD_MULTICASTENS4_14ComposedLayoutINS4_7SwizzleILi2ELi4ELi3EEENS4_18smem_ptr_flag_bitsILi8EEENSW_INS5_IJNSA_ILi8EEESG_EEENS5_IJSG_SB_EEEEEEEvNS4_8identityENS4_13SM90_TMA_LOADES1E_vS1F_EENS_8epilogue10collective18CollectiveEpilogueINS1I_23Sm100TmaWarpSpecializedILi1ELi1ELi64ELb0ELb0EEEJSH_NS5_IJNSW_ISF_SB_EENSW_ISG_SB_EEEEESI_SJ_SI_SJ_NS1I_6fusion15FusionCallbacksIS1M_NS1Q_17LinearCombinationISI_fSI_fLNS_15FloatRoundStyleE2EEESH_S1P_JEEENS4_5SM1004TMEM4LOAD26SM100_TMEM_LOAD_32dp32b64xES1G_S1E_NS4_39AutoVectorizingCopyWithAssumedAlignmentILi128EEENS4_14SM90_TMA_STOREES1E_S21_S21_EEEvvEEEEvNT_6ParamsE)
        /*0ac0*/ 	.short	0x0380
        /*0ac2*/ 	.short	0x0800


	//----- nvinfo : EIATTR_SW_WAR
	.align		4
.L_55:
        /*0ac4*/ 	.byte	0x04, 0x36
        /*0ac6*/ 	.short	(.L_57 - .L_56)
.L_56:
        /*0ac8*/ 	.word	0x00000008
.L_57:


//--------------------- .nv.callgraph             --------------------------
	.section	.nv.callgraph,"",@"SHT_CUDA_CALLGRAPH"
	.align	4
	.sectionentsize	8
	.align		4
        /*0000*/ 	.word	0x00000000
	.align		4
        /*0004*/ 	.word	0xffffffff
	.align		4
        /*0008*/ 	.word	index@(_ZN7cutlass13device_kernelINS_4gemm6kernel13GemmUniversalIN4cute5tupleIJiiiiEEENS1_10collective13CollectiveMmaINS1_35MainloopSm100TmaUmmaWarpSpecializedILi17ELi2ELi4ENS5_IJNS4_1CILi1EEENSA_ILi4EEESB_EEEEENS5_IJNSA_ILi128EEENSA_ILi64EEESG_EEENS_12float_e5m2_tENS5_IJlSB_lEEESI_SJ_NS4_8TiledMMAINS4_8MMA_AtomIJNS4_10MMA_TraitsINS4_19SM100_MMA_F8F6F4_SSEJSI_SI_fSF_SG_NS4_17integral_constantINS4_4UMMA5MajorELSQ_0EEESR_NSO_INSP_7ScaleInELSS_0EEEST_EEEEEENS4_6LayoutINS5_IJSB_SB_SB_EEENS5_IJNSA_ILi0EEESY_SY_EEEEENS5_IJNS4_10UnderscoreES11_S11_EEEEENS4_23SM90_TMA_LOAD_MULTICASTENS4_14ComposedLayoutINS4_7SwizzleILi2ELi4ELi3EEENS4_18smem_ptr_flag_bitsILi8EEENSW_INS5_IJNSA_ILi8EEESG_EEENS5_IJSG_SB_EEEEEEEvNS4_8identityENS4_13SM90_TMA_LOADES1E_vS1F_EENS_8epilogue10collective18CollectiveEpilogueINS1I_23Sm100TmaWarpSpecializedILi1ELi1ELi64ELb0ELb0EEEJSH_NS5_IJNSW_ISF_SB_EENSW_ISG_SB_EEEEESI_SJ_SI_SJ_NS1I_6fusion15FusionCallbacksIS1M_NS1Q_17LinearCombinationISI_fSI_fLNS_15FloatRoundStyleE2EEESH_S1P_JEEENS4_5SM1004TMEM4LOAD26SM100_TMEM_LOAD_32dp32b64xES1G_S1E_NS4_39AutoVectorizingCopyWithAssumedAlignmentILi128EEENS4_14SM90_TMA_STOREES1E_S21_S21_EEEvvEEEEvNT_6ParamsE)
	.align		4
        /*000c*/ 	.word	index@(__assertfail)
	.align		4
        /*0010*/ 	.word	0x00000000
	.align		4
        /*0014*/ 	.word	0xfffffffe
	.align		4
        /*0018*/ 	.word	0x00000000
	.align		4
        /*001c*/ 	.word	0xfffffffd
	.align		4
        /*0020*/ 	.word	0x00000000
	.align		4
        /*0024*/ 	.word	0xfffffffc


//--------------------- .nv.constant4             --------------------------
	.section	.nv.constant4,"a",@progbits
	.align	8
	.align		8
.nv.constant4:
        /*0000*/ 	.dword	__assertfail
	.align		8
        /*0008*/ 	.dword	__unnamed_1
	.align		8
        /*0010*/ 	.dword	__unnamed_2
	.align		8
        /*0018*/ 	.dword	_ZN40_INTERNAL_ffc777d0_4_k_cu_337a54c9_301694cuda3std3__45__cpo5beginE
	.align		8
        /*0020*/ 	.dword	_ZN40_INTERNAL_ffc777d0_4_k_cu_337a54c9_301694cuda3std3__45__cpo3endE
	.align		8
        /*0028*/ 	.dword	_ZN40_INTERNAL_ffc777d0_4_k_cu_337a54c9_301694cuda3std3__45__cpo6cbeginE
	.align		8
        /*0030*/ 	.dword	_ZN40_INTERNAL_ffc777d0_4_k_cu_337a54c9_301694cuda3std3__45__cpo4cendE
	.align		8
        /*0038*/ 	.dword	_ZN40_INTERNAL_ffc777d0_4_k_cu_337a54c9_301694cuda3std3__442_GLOBAL__N__ffc777d0_4_k_cu_337a54c9_301696ignoreE
	.align		8
        /*0040*/ 	.dword	_ZN40_INTERNAL_ffc777d0_4_k_cu_337a54c9_301694cuda3std3__419piecewise_constructE
	.align		8
        /*0048*/ 	.dword	_ZN40_INTERNAL_ffc777d0_4_k_cu_337a54c9_301694cuda3std3__48in_placeE
	.align		8
        /*0050*/ 	.dword	_ZN40_INTERNAL_ffc777d0_4_k_cu_337a54c9_301694cuda3std6ranges3__45__cpo4swapE
	.align		8
        /*0058*/ 	.dword	_ZN40_INTERNAL_ffc777d0_4_k_cu_337a54c9_301694cuda3std6ranges3__45__cpo9iter_moveE
	.align		8
        /*0060*/ 	.dword	_ZN40_INTERNAL_ffc777d0_4_k_cu_337a54c9_301694cute7productE
	.align		8
        /*0068*/ 	.dword	_ZN40_INTERNAL_ffc777d0_4_k_cu_337a54c9_301694cute1_E
	.align		8
        /*0070*/ 	.dword	$str$25
	.align		8
        /*0078*/ 	.dword	$str$26
	.align		8
        /*0080*/ 	.dword	$str$27
	.align		8
        /*0088*/ 	.dword	$str$28


//--------------------- .text._ZN7cutlass13device_kernelINS_4gemm6kernel13GemmUniversalIN4cute5tupleIJiiiiEEENS1_10collective13CollectiveMmaINS1_35MainloopSm100TmaUmmaWarpSpecializedILi17ELi2ELi4ENS5_IJNS4_1CILi1EEENSA_ILi4EEESB_EEEEENS5_IJNSA_ILi128EEENSA_ILi64EEESG_EEENS_12float_e5m2_tENS5_IJlSB_lEEESI_SJ_NS4_8TiledMMAINS4_8MMA_AtomIJNS4_10MMA_TraitsINS4_19SM100_MMA_F8F6F4_SSEJSI_SI_fSF_SG_NS4_17integral_constantINS4_4UMMA5MajorELSQ_0EEESR_NSO_INSP_7ScaleInELSS_0EEEST_EEEEEENS4_6LayoutINS5_IJSB_SB_SB_EEENS5_IJNSA_ILi0EEESY_SY_EEEEENS5_IJNS4_10UnderscoreES11_S11_EEEEENS4_23SM90_TMA_LOAD_MULTICASTENS4_14ComposedLayoutINS4_7SwizzleILi2ELi4ELi3EEENS4_18smem_ptr_flag_bitsILi8EEENSW_INS5_IJNSA_ILi8EEESG_EEENS5_IJSG_SB_EEEEEEEvNS4_8identityENS4_13SM90_TMA_LOADES1E_vS1F_EENS_8epilogue10collective18CollectiveEpilogueINS1I_23Sm100TmaWarpSpecializedILi1ELi1ELi64ELb0ELb0EEEJSH_NS5_IJNSW_ISF_SB_EENSW_ISG_SB_EEEEESI_SJ_SI_SJ_NS1I_6fusion15FusionCallbacksIS1M_NS1Q_17LinearCombinationISI_fSI_fLNS_15FloatRoundStyleE2EEESH_S1P_JEEENS4_5SM1004TMEM4LOAD26SM100_TMEM_LOAD_32dp32b64xES1G_S1E_NS4_39AutoVectorizingCopyWithAssumedAlignmentILi128EEENS4_14SM90_TMA_STOREES1E_S21_S21_EEEvvEEEEvNT_6ParamsE --------------------------
	.section	.text._ZN7cutlass13device_kernelINS_4gemm6kernel13GemmUniversalIN4cute5tupleIJiiiiEEENS1_10collective13CollectiveMmaINS1_35MainloopSm100TmaUmmaWarpSpecializedILi17ELi2ELi4ENS5_IJNS4_1CILi1EEENSA_ILi4EEESB_EEEEENS5_IJNSA_ILi128EEENSA_ILi64EEESG_EEENS_12float_e5m2_tENS5_IJlSB_lEEESI_SJ_NS4_8TiledMMAINS4_8MMA_AtomIJNS4_10MMA_TraitsINS4_19SM100_MMA_F8F6F4_SSEJSI_SI_fSF_SG_NS4_17integral_constantINS4_4UMMA5MajorELSQ_0EEESR_NSO_INSP_7ScaleInELSS_0EEEST_EEEEEENS4_6LayoutINS5_IJSB_SB_SB_EEENS5_IJNSA_ILi0EEESY_SY_EEEEENS5_IJNS4_10UnderscoreES11_S11_EEEEENS4_23SM90_TMA_LOAD_MULTICASTENS4_14ComposedLayoutINS4_7SwizzleILi2ELi4ELi3EEENS4_18smem_ptr_flag_bitsILi8EEENSW_INS5_IJNSA_ILi8EEESG_EEENS5_IJSG_SB_EEEEEEEvNS4_8identityENS4_13SM90_TMA_LOADES1E_vS1F_EENS_8epilogue10collective18CollectiveEpilogueINS1I_23Sm100TmaWarpSpecializedILi1ELi1ELi64ELb0ELb0EEEJSH_NS5_IJNSW_ISF_SB_EENSW_ISG_SB_EEEEESI_SJ_SI_SJ_NS1I_6fusion15FusionCallbacksIS1M_NS1Q_17LinearCombinationISI_fSI_fLNS_15FloatRoundStyleE2EEESH_S1P_JEEENS4_5SM1004TMEM4LOAD26SM100_TMEM_LOAD_32dp32b64xES1G_S1E_NS4_39AutoVectorizingCopyWithAssumedAlignmentILi128EEENS4_14SM90_TMA_STOREES1E_S21_S21_EEEvvEEEEvNT_6ParamsE,"ax",@progbits
	.align	128
.text._ZN7cutlass13device_kernelINS_4gemm6kernel13GemmUniversalIN4cute5tupleIJiiiiEEENS1_10collective13CollectiveMmaINS1_35MainloopSm100TmaUmmaWarpSpecializedILi17ELi2ELi4ENS5_IJNS4_1CILi1EEENSA_ILi4EEESB_EEEEENS5_IJNSA_ILi128EEENSA_ILi64EEESG_EEENS_12float_e5m2_tENS5_IJlSB_lEEESI_SJ_NS4_8TiledMMAINS4_8MMA_AtomIJNS4_10MMA_TraitsINS4_19SM100_MMA_F8F6F4_SSEJSI_SI_fSF_SG_NS4_17integral_constantINS4_4UMMA5MajorELSQ_0EEESR_NSO_INSP_7ScaleInELSS_0EEEST_EEEEEENS4_6LayoutINS5_IJSB_SB_SB_EEENS5_IJNSA_ILi0EEESY_SY_EEEEENS5_IJNS4_10UnderscoreES11_S11_EEEEENS4_23SM90_TMA_LOAD_MULTICASTENS4_14ComposedLayoutINS4_7SwizzleILi2ELi4ELi3EEENS4_18smem_ptr_flag_bitsILi8EEENSW_INS5_IJNSA_ILi8EEESG_EEENS5_IJSG_SB_EEEEEEEvNS4_8identityENS4_13SM90_TMA_LOADES1E_vS1F_EENS_8epilogue10collective18CollectiveEpilogueINS1I_23Sm100TmaWarpSpecializedILi1ELi1ELi64ELb0ELb0EEEJSH_NS5_IJNSW_ISF_SB_EENSW_ISG_SB_EEEEESI_SJ_SI_SJ_NS1I_6fusion15FusionCallbacksIS1M_NS1Q_17LinearCombinationISI_fSI_fLNS_15FloatRoundStyleE2EEESH_S1P_JEEENS4_5SM1004TMEM4LOAD26SM100_TMEM_LOAD_32dp32b64xES1G_S1E_NS4_39AutoVectorizingCopyWithAssumedAlignmentILi128EEENS4_14SM90_TMA_STOREES1E_S21_S21_EEEvvEEEEvNT_6ParamsE:
        .type           _ZN7cutlass13device_kernelINS_4gemm6kernel13GemmUniversalIN4cute5tupleIJiiiiEEENS1_10collective13CollectiveMmaINS1_35MainloopSm100TmaUmmaWarpSpecializedILi17ELi2ELi4ENS5_IJNS4_1CILi1EEENSA_ILi4EEESB_EEEEENS5_IJNSA_ILi128EEENSA_ILi64EEESG_EEENS_12float_e5m2_tENS5_IJlSB_lEEESI_SJ_NS4_8TiledMMAINS4_8MMA_AtomIJNS4_10MMA_TraitsINS4_19SM100_MMA_F8F6F4_SSEJSI_SI_fSF_SG_NS4_17integral_constantINS4_4UMMA5MajorELSQ_0EEESR_NSO_INSP_7ScaleInELSS_0EEEST_EEEEEENS4_6LayoutINS5_IJSB_SB_SB_EEENS5_IJNSA_ILi0EEESY_SY_EEEEENS5_IJNS4_10UnderscoreES11_S11_EEEEENS4_23SM90_TMA_LOAD_MULTICASTENS4_14ComposedLayoutINS4_7SwizzleILi2ELi4ELi3EEENS4_18smem_ptr_flag_bitsILi8EEENSW_INS5_IJNSA_ILi8EEESG_EEENS5_IJSG_SB_EEEEEEEvNS4_8identityENS4_13SM90_TMA_LOADES1E_vS1F_EENS_8epilogue10collective18CollectiveEpilogueINS1I_23Sm100TmaWarpSpecializedILi1ELi1ELi64ELb0ELb0EEEJSH_NS5_IJNSW_ISF_SB_EENSW_ISG_SB_EEEEESI_SJ_SI_SJ_NS1I_6fusion15FusionCallbacksIS1M_NS1Q_17LinearCombinationISI_fSI_fLNS_15FloatRoundStyleE2EEESH_S1P_JEEENS4_5SM1004TMEM4LOAD26SM100_TMEM_LOAD_32dp32b64xES1G_S1E_NS4_39AutoVectorizingCopyWithAssumedAlignmentILi128EEENS4_14SM90_TMA_STOREES1E_S21_S21_EEEvvEEEEvNT_6ParamsE,@function
        .size           _ZN7cutlass13device_kernelINS_4gemm6kernel13GemmUniversalIN4cute5tupleIJiiiiEEENS1_10collective13CollectiveMmaINS1_35MainloopSm100TmaUmmaWarpSpecializedILi17ELi2ELi4ENS5_IJNS4_1CILi1EEENSA_ILi4EEESB_EEEEENS5_IJNSA_ILi128EEENSA_ILi64EEESG_EEENS_12float_e5m2_tENS5_IJlSB_lEEESI_SJ_NS4_8TiledMMAINS4_8MMA_AtomIJNS4_10MMA_TraitsINS4_19SM100_MMA_F8F6F4_SSEJSI_SI_fSF_SG_NS4_17integral_constantINS4_4UMMA5MajorELSQ_0EEESR_NSO_INSP_7ScaleInELSS_0EEEST_EEEEEENS4_6LayoutINS5_IJSB_SB_SB_EEENS5_IJNSA_ILi0EEESY_SY_EEEEENS5_IJNS4_10UnderscoreES11_S11_EEEEENS4_23SM90_TMA_LOAD_MULTICASTENS4_14ComposedLayoutINS4_7SwizzleILi2ELi4ELi3EEENS4_18smem_ptr_flag_bitsILi8EEENSW_INS5_IJNSA_ILi8EEESG_EEENS5_IJSG_SB_EEEEEEEvNS4_8identityENS4_13SM90_TMA_LOADES1E_vS1F_EENS_8epilogue10collective18CollectiveEpilogueINS1I_23Sm100TmaWarpSpecializedILi1ELi1ELi64ELb0ELb0EEEJSH_NS5_IJNSW_ISF_SB_EENSW_ISG_SB_EEEEESI_SJ_SI_SJ_NS1I_6fusion15FusionCallbacksIS1M_NS1Q_17LinearCombinationISI_fSI_fLNS_15FloatRoundStyleE2EEESH_S1P_JEEENS4_5SM1004TMEM4LOAD26SM100_TMEM_LOAD_32dp32b64xES1G_S1E_NS4_39AutoVectorizingCopyWithAssumedAlignmentILi128EEENS4_14SM90_TMA_STOREES1E_S21_S21_EEEvvEEEEvNT_6ParamsE,(.L_x_175 - _ZN7cutlass13device_kernelINS_4gemm6kernel13GemmUniversalIN4cute5tupleIJiiiiEEENS1_10collective13CollectiveMmaINS1_35MainloopSm100TmaUmmaWarpSpecializedILi17ELi2ELi4ENS5_IJNS4_1CILi1EEENSA_ILi4EEESB_EEEEENS5_IJNSA_ILi128EEENSA_ILi64EEESG_EEENS_12float_e5m2_tENS5_IJlSB_lEEESI_SJ_NS4_8TiledMMAINS4_8MMA_AtomIJNS4_10MMA_TraitsINS4_19SM100_MMA_F8F6F4_SSEJSI_SI_fSF_SG_NS4_17integral_constantINS4_4UMMA5MajorELSQ_0EEESR_NSO_INSP_7ScaleInELSS_0EEEST_EEEEEENS4_6LayoutINS5_IJSB_SB_SB_EEENS5_IJNSA_ILi0EEESY_SY_EEEEENS5_IJNS4_10UnderscoreES11_S11_EEEEENS4_23SM90_TMA_LOAD_MULTICASTENS4_14ComposedLayoutINS4_7SwizzleILi2ELi4ELi3EEENS4_18smem_ptr_flag_bitsILi8EEENSW_INS5_IJNSA_ILi8EEESG_EEENS5_IJSG_SB_EEEEEEEvNS4_8identityENS4_13SM90_TMA_LOADES1E_vS1F_EENS_8epilogue10collective18CollectiveEpilogueINS1I_23Sm100TmaWarpSpecializedILi1ELi1ELi64ELb0ELb0EEEJSH_NS5_IJNSW_ISF_SB_EENSW_ISG_SB_EEEEESI_SJ_SI_SJ_NS1I_6fusion15FusionCallbacksIS1M_NS1Q_17LinearCombinationISI_fSI_fLNS_15FloatRoundStyleE2EEESH_S1P_JEEENS4_5SM1004TMEM4LOAD26SM100_TMEM_LOAD_32dp32b64xES1G_S1E_NS4_39AutoVectorizingCopyWithAssumedAlignmentILi128EEENS4_14SM90_TMA_STOREES1E_S21_S21_EEEvvEEEEvNT_6ParamsE)
        .other          _ZN7cutlass13device_kernelINS_4gemm6kernel13GemmUniversalIN4cute5tupleIJiiiiEEENS1_10collective13CollectiveMmaINS1_35MainloopSm100TmaUmmaWarpSpecializedILi17ELi2ELi4ENS5_IJNS4_1CILi1EEENSA_ILi4EEESB_EEEEENS5_IJNSA_ILi128EEENSA_ILi64EEESG_EEENS_12float_e5m2_tENS5_IJlSB_lEEESI_SJ_NS4_8TiledMMAINS4_8MMA_AtomIJNS4_10MMA_TraitsINS4_19SM100_MMA_F8F6F4_SSEJSI_SI_fSF_SG_NS4_17integral_constantINS4_4UMMA5MajorELSQ_0EEESR_NSO_INSP_7ScaleInELSS_0EEEST_EEEEEENS4_6LayoutINS5_IJSB_SB_SB_EEENS5_IJNSA_ILi0EEESY_SY_EEEEENS5_IJNS4_10UnderscoreES11_S11_EEEEENS4_23SM90_TMA_LOAD_MULTICASTENS4_14ComposedLayoutINS4_7SwizzleILi2ELi4ELi3EEENS4_18smem_ptr_flag_bitsILi8EEENSW_INS5_IJNSA_ILi8EEESG_EEENS5_IJSG_SB_EEEEEEEvNS4_8identityENS4_13SM90_TMA_LOADES1E_vS1F_EENS_8epilogue10collective18CollectiveEpilogueINS1I_23Sm100TmaWarpSpecializedILi1ELi1ELi64ELb0ELb0EEEJSH_NS5_IJNSW_ISF_SB_EENSW_ISG_SB_EEEEESI_SJ_SI_SJ_NS1I_6fusion15FusionCallbacksIS1M_NS1Q_17LinearCombinationISI_fSI_fLNS_15FloatRoundStyleE2EEESH_S1P_JEEENS4_5SM1004TMEM4LOAD26SM100_TMEM_LOAD_32dp32b64xES1G_S1E_NS4_39AutoVectorizingCopyWithAssumedAlignmentILi128EEENS4_14SM90_TMA_STOREES1E_S21_S21_EEEvvEEEEvNT_6ParamsE,@"STO_CUDA_ENTRY STV_DEFAULT"
_ZN7cutlass13device_kernelINS_4gemm6kernel13GemmUniversalIN4cute5tupleIJiiiiEEENS1_10collective13CollectiveMmaINS1_35MainloopSm100TmaUmmaWarpSpecializedILi17ELi2ELi4ENS5_IJNS4_1CILi1EEENSA_ILi4EEESB_EEEEENS5_IJNSA_ILi128EEENSA_ILi64EEESG_EEENS_12float_e5m2_tENS5_IJlSB_lEEESI_SJ_NS4_8TiledMMAINS4_8MMA_AtomIJNS4_10MMA_TraitsINS4_19SM100_MMA_F8F6F4_SSEJSI_SI_fSF_SG_NS4_17integral_constantINS4_4UMMA5MajorELSQ_0EEESR_NSO_INSP_7ScaleInELSS_0EEEST_EEEEEENS4_6LayoutINS5_IJSB_SB_SB_EEENS5_IJNSA_ILi0EEESY_SY_EEEEENS5_IJNS4_10UnderscoreES11_S11_EEEEENS4_23SM90_TMA_LOAD_MULTICASTENS4_14ComposedLayoutINS4_7SwizzleILi2ELi4ELi3EEENS4_18smem_ptr_flag_bitsILi8EEENSW_INS5_IJNSA_ILi8EEESG_EEENS5_IJSG_SB_EEEEEEEvNS4_8identityENS4_13SM90_TMA_LOADES1E_vS1F_EENS_8epilogue10collective18CollectiveEpilogueINS1I_23Sm100TmaWarpSpecializedILi1ELi1ELi64ELb0ELb0EEEJSH_NS5_IJNSW_ISF_SB_EENSW_ISG_SB_EEEEESI_SJ_SI_SJ_NS1I_6fusion15FusionCallbacksIS1M_NS1Q_17LinearCombinationISI_fSI_fLNS_15FloatRoundStyleE2EEESH_S1P_JEEENS4_5SM1004TMEM4LOAD26SM100_TMEM_LOAD_32dp32b64xES1G_S1E_NS4_39AutoVectorizingCopyWithAssumedAlignmentILi128EEENS4_14SM90_TMA_STOREES1E_S21_S21_EEEvvEEEEvNT_6ParamsE:
[----:B------:R-:W1:Y:S01]  /*0000*/  LDC R1, c[0x0][0x37c] ;  /* 0x0000df00ff017b82 */ /* 0x000e620000000800 */
[----:B------:R-:W2:Y:S01]  /*0010*/  S2R R131, SR_TID.X ;  /* 0x0000000000837919 */ /* 0x000ea20000002100 */
[----:B------:R-:W3:Y:S01]  /*0020*/  LDCU.64 UR8, c[0x0][0x890] ;  /* 0x00011200ff0877ac */ /* 0x000ee20008000a00 */
[----:B------:R-:W-:Y:S02]  /*0030*/  PRMT R141, RZ, 0x7610, R141 ;  /* 0x00007610ff8d7816 */ /* 0x000fe4000000008d */
[----:B------:R-:W-:Y:S01]  /*0040*/  ELECT P3, URZ, PT ;  /* 0x0000000000ff782f */ /* 0x000fe20003860000 */
[----:B---3--:R-:W-:-:S04]  /*0050*/  UISETP.NE.U32.AND UP0, UPT, UR8, URZ, UPT ;  /* 0x000000ff0800728c */ /* 0x008fc8000bf05070 */
[----:B------:R-:W-:Y:S01]  /*0060*/  UISETP.NE.AND.EX UP0, UPT, UR9, URZ, UPT, UP0 ;  /* 0x000000ff0900728c */ /* 0x000fe2000bf05300 */
[----:B--2---:R-:W-:-:S05]  /*0070*/  SHF.R.U32.HI R142, RZ, 0x5, R131 ;  /* 0x00000005ff8e7819 */ /* 0x004fca0000011683 */
[----:B------:R-:W2:Y:S02]  /*0080*/  SHFL.IDX PT, R0, R142, RZ, 0x1f ;  /* 0x00001fff8e007589 */ /* 0x000ea400000e0000 */
[----:B--2---:R-:W-:Y:S01]  /*0090*/  R2UR UR22, R0 ;  /* 0x00000000001672ca */ /* 0x004fe200000e0000 */
[----:B-1----:R-:W-:-:S14]  /*00a0*/  BRA.U UP0, `(.L_x_0) ;  /* 0x0000000100307547 */ /* 0x002fdc000b800000 */
[----:B------:R-:W1:Y:S02]  /*00b0*/  LDCU.64 UR4, c[0x0][0x888] ;  /* 0x00011100ff0477ac */ /* 0x000e640008000a00 */
[----:B-1----:R-:W-:-:S04]  /*00c0*/  UISETP.NE.U32.AND UP0, UPT, UR4, URZ, UPT ;  /* 0x000000ff0400728c */ /* 0x002fc8000bf05070 */
[----:B------:R-:W-:-:S09]  /*00d0*/  UISETP.NE.AND.EX UP0, UPT, UR5, URZ, UPT, UP0 ;  /* 0x000000ff0500728c */ /* 0x000fd2000bf05300 */
[----:B------:R-:W-:Y:S05]  /*00e0*/  BRA.U !UP0, `(.L_x_1) ;  /* 0x0000000108147547 */ /* 0x000fea000b800000 */
[----:B------:R-:W1:Y:S01]  /*00f0*/  LDC.64 R2, c[0x0][0x888] ;  /* 0x00022200ff027b82 */ /* 0x000e620000000a00 */
[----:B------:R-:W1:Y:S02]  /*0100*/  LDCU.64 UR4, c[0x0][0x358] ;  /* 0x00006b00ff0477ac */ /* 0x000e640008000a00 */
[----:B-1----:R1:W5:Y:S01]  /*0110*/  LDG.E R71, desc[UR4][R2.64] ;  /* 0x0000000402477981 */ /* 0x002362000c1e1900 */
[----:B------:R-:W-:Y:S01]  /*0120*/  HFMA2 R141, -RZ, RZ, 0, 5.9604644775390625e-08 ;  /* 0x00000001ff8d7431 */ /* 0x000fe200000001ff */
[----:B------:R-:W-:Y:S05]  /*0130*/  BRA `(.L_x_0) ;  /* 0x00000000000c7947 */ /* 0x000fea0003800000 */
.L_x_1:
[----:B------:R-:W1:Y:S01]  /*0140*/  LDCU UR4, c[0x0][0x880] ;  /* 0x00011000ff0477ac */ /* 0x000e620008000800 */
[----:B------:R-:W-:Y:S01]  /*0150*/  HFMA2 R141, -RZ, RZ, 0, 5.9604644775390625e-08 ;  /* 0x00000001ff8d7431 */ /* 0x000fe200000001ff */
[----:B-1----:R-:W-:-:S07]  /*0160*/  MOV R71, UR4 ;  /* 0x0000000400477c02 */ /* 0x002fce0008000f00 */
.L_x_0:
[----:B------:R-:W2:Y:S02]  /*0170*/  LDCU.64 UR4, c[0x0][0x8b0] ;  /* 0x00011600ff0477ac */ /* 0x000ea40008000a00 */
[----:B--2---:R-:W-:-:S04]  /*0180*/  UISETP.NE.U32.AND UP0, UPT, UR4, URZ, UPT ;  /* 0x000000ff0400728c */ /* 0x004fc8000bf05070 */
[----:B------:R-:W-:-:S09]  /*0190*/  UISETP.NE.AND.EX UP0, UPT, UR5, URZ, UPT, UP0 ;  /* 0x000000ff0500728c */ /* 0x000fd2000bf05300 */
[----:B------:R-:W-:Y:S05]  /*01a0*/  BRA.U UP0, `(.L_x_2) ;  /* 0x0000000100287547 */ /* 0x000fea000b800000 */
[----:B------:R-:W2:Y:S02]  /*01b0*/  LDCU.64 UR4, c[0x0][0x8a8] ;  /* 0x00011500ff0477ac */ /* 0x000ea40008000a00 */
[----:B--2---:R-:W-:-:S04]  /*01c0*/  UISETP.NE.U32.AND UP0, UPT, UR4, URZ, UPT ;  /* 0x000000ff0400728c */ /* 0x004fc8000bf05070 */
[----:B------:R-:W-:-:S09]  /*01d0*/  UISETP.NE.AND.EX UP0, UPT, UR5, URZ, UPT, UP0 ;  /* 0x000000ff0500728c */ /* 0x000fd2000bf05300 */
[----:B------:R-:W-:Y:S05]  /*01e0*/  BRA.U !UP0, `(.L_x_3) ;  /* 0x0000000108107547 */ /* 0x000fea000b800000 */
[----:B-1----:R-:W1:Y:S01]  /*01f0*/  LDC.64 R2, c[0x0][0x8a8] ;  /* 0x00022a00ff027b82 */ /* 0x002e620000000a00 */
[----:B------:R-:W1:Y:S02]  /*0200*/  LDCU.64 UR4, c[0x0][0x358] ;  /* 0x00006b00ff0477ac */ /* 0x000e640008000a00 */
[----:B-1----:R2:W5:Y:S01]  /*0210*/  LDG.E R70, desc[UR4][R2.64] ;  /* 0x0000000402467981 */ /* 0x002562000c1e1900 */
[----:B------:R-:W-:Y:S05]  /*0220*/  BRA `(.L_x_2) ;  /* 0x0000000000087947 */ /* 0x000fea0003800000 */
.L_x_3:
[----:B------:R-:W2:Y:S02]  /*0230*/  LDCU UR4, c[0x0][0x8a0] ;  /* 0x00011400ff0477ac */ /* 0x000ea40008000800 */
[----:B--2---:R-:W-:Y:S02]  /*0240*/  MOV R70, UR4 ;  /* 0x0000000400467c02 */ /* 0x004fe40008000f00 */
.L_x_2:
[----:B------:R-:W-:Y:S01]  /*0250*/  IMAD.U32 R0, RZ, RZ, UR22 ;  /* 0x00000016ff007e24 */ /* 0x000fe2000f8e00ff */
[----:B------:R-:W-:Y:S04]  /*0260*/  BSSY.RECONVERGENT B0, `(.L_x_4) ;  /* 0x000000c000007945 */ /* 0x000fe80003800200 */
[C---:B------:R-:W-:Y:S02]  /*0270*/  ISETP.NE.OR P1, PT, R0.reuse, 0x1, !P3 ;  /* 0x000000010000780c */ /* 0x040fe40005f25670 */
[----:B------:R-:W-:-:S11]  /*0280*/  ISETP.NE.OR P0, PT, R0, 0x3, !P3 ;  /* 0x000000030000780c */ /* 0x000fd60005f05670 */
[----:B------:R-:W-:Y:S05]  /*0290*/  @P1 BRA `(.L_x_5) ;  /* 0x0000000000201947 */ /* 0x000fea0003800000 */
[----:B------:R-:W3:Y:S02]  /*02a0*/  LDCU.64 UR4, c[0x0][0x348] ;  /* 0x00006900ff0477ac */ /* 0x000ee40008000a00 */
[----:B---3--:R-:W-:Y:S02]  /*02b0*/  UIADD3 UR6, UP1, UPT, UR4, 0x80, URZ ;  /* 0x0000008004067890 */ /* 0x008fe4000ff3e0ff */
[----:B------:R-:W-:Y:S02]  /*02c0*/  UIADD3 UR4, UP0, UPT, UR4, 0x180, URZ ;  /* 0x0000018004047890 */ /* 0x000fe4000ff1e0ff */
[----:B------:R-:W-:Y:S02]  /*02d0*/  UIADD3.X UR7, UPT, UPT, URZ, UR5, URZ, UP1, !UPT ;  /* 0x00000005ff077290 */ /* 0x000fe40008ffe4ff */
[----:B------:R-:W-:-:S07]  /*02e0*/  UIADD3.X UR5, UPT, UPT, URZ, UR5, URZ, UP0, !UPT ;  /* 0x00000005ff057290 */ /* 0x000fce00087fe4ff */
[----:B------:R3:W-:Y:S02]  /*02f0*/  UTMACCTL.PF [UR6] ;  /* 0x00000000060079b9 */ /* 0x0007e40008040000 */
[----:B------:R3:W-:Y:S02]  /*0300*/  UTMACCTL.PF [UR4] ;  /* 0x00000000040079b9 */ /* 0x0007e40008040000 */
[----:B---3--:R-:W-:Y:S01]  /*0310*/  NOP ;  /* 0x0000000000007918 */ /* 0x008fe20000000000 */
.L_x_5:
[----:B------:R-:W-:Y:S05]  /*0320*/  BSYNC.RECONVERGENT B0 ;  /* 0x0000000000007941 */ /* 0x000fea0003800200 */
.L_x_4:
[----:B------:R-:W-:Y:S04]  /*0330*/  BSSY.RECONVERGENT B0, `(.L_x_6) ;  /* 0x000000a000007945 */ /* 0x000fe80003800200 */
        /* <DEDUP_REMOVED lines=9> */
.L_x_7:
[----:B------:R-:W-:Y:S05]  /*03d0*/  BSYNC.RECONVERGENT B0 ;  /* 0x0000000000007941 */ /* 0x000fea0003800200 */
.L_x_6:
[----:B------:R-:W3:Y:S01]  /*03e0*/  LDCU.64 UR4, c[0x0][0x888] ;  /* 0x00011100ff0477ac */ /* 0x000ee20008000a00 */
[----:B------:R-:W-:Y:S02]  /*03f0*/  UISETP.EQ.U32.AND UP1, UPT, UR8, URZ, UPT ;  /* 0x000000ff0800728c */ /* 0x000fe4000bf22070 */
[----:B------:R-:W-:Y:S02]  /*0400*/  UPLOP3.LUT UP3, UPT, UPT, UPT, UPT, 0x80, 0x8 ;  /* 0x000000000008789c */ /* 0x000fe40003f6f070 */
[----:B---3--:R-:W-:-:S04]  /*0410*/  UISETP.NE.U32.AND UP0, UPT, UR4, URZ, UPT ;  /* 0x000000ff0400728c */ /* 0x008fc8000bf05070 */
[----:B------:R-:W-:-:S04]  /*0420*/  UISETP.NE.AND.EX UP0, UPT, UR5, URZ, UPT, UP0 ;  /* 0x000000ff0500728c */ /* 0x000fc8000bf05300 */
[----:B------:R-:W-:-:S04]  /*0430*/  UISETP.EQ.OR.EX UP2, UPT, UR9, URZ, !UP0, UP1 ;  /* 0x000000ff0900728c */ /* 0x000fc8000c742710 */
[----:B------:R-:W-:-:S05]  /*0440*/  UP2UR UR60, UPR, URZ, 0x4 ;  /* 0x00000004ff3c7883 */ /* 0x000fca0008000000 */
[----:B------:R-:W-:Y:S07]  /*0450*/  BRA.U !UP2, `(.L_x_8) ;  /* 0x000000010a207547 */ /* 0x000fee000b800000 */
[----:B------:R-:W-:Y:S01]  /*0460*/  UISETP.NE.U32.AND UP1, UPT, UR8, URZ, UPT ;  /* 0x000000ff0800728c */ /* 0x000fe2000bf25070 */
[----:B-----5:R-:W-:Y:S01]  /*0470*/  FSETP.NEU.AND P0, PT, R71, RZ, PT ;  /* 0x000000ff4700720b */ /* 0x020fe20003f0d000 */
[----:B------:R-:W-:Y:S02]  /*0480*/  USEL UR4, URZ, 0xffffffff, UP0 ;  /* 0xffffffffff047887 */ /* 0x000fe40008000000 */
[----:B------:R-:W-:-:S10]  /*0490*/  UISETP.NE.AND.EX UP1, UPT, UR9, URZ, UPT, UP1 ;  /* 0x000000ff0900728c */ /* 0x000fd4000bf25310 */
[----:B------:R-:W-:Y:S01]  /*04a0*/  VOTEU.ANY UP0, P0 ;  /* 0x0000000000ff7886 */ /* 0x000fe20000000100 */
[----:B------:R-:W-:-:S04]  /*04b0*/  @!UP1 USEL UR4, URZ, 0xffffffff, UP0 ;  /* 0xffffffffff049887 */ /* 0x000fc80008000000 */
[----:B------:R-:W-:-:S04]  /*04c0*/  ULOP3.LUT UR4, UR4, 0x1, URZ, 0xc0, !UPT ;  /* 0x0000000104047892 */ /* 0x000fc8000f8ec0ff */
[----:B------:R-:W-:-:S11]  /*04d0*/  UISETP.NE.U32.AND UP3, UPT, UR4, 0x1, UPT ;  /* 0x000000010400788c */ /* 0x000fd6000bf65070 */
.L_x_8:
[----:B-12---:R-:W1:Y:S01]  /*04e0*/  SHFL.IDX PT, R2, R142, RZ, 0x1f ;  /* 0x00001fff8e027589 */ /* 0x006e6200000e0000 */
[----:B------:R-:W-:-:S04]  /*04f0*/  UISETP.NE.AND UP0, UPT, UR22, 0x2, UPT ;  /* 0x000000021600788c */ /* 0x000fc8000bf05270 */
[----:B------:R-:W-:Y:S01]  /*0500*/  USEL UR34, URZ, 0x1, UP0 ;  /* 0x00000001ff227887 */ /* 0x000fe20008000000 */
[----:B-1----:R-:W-:-:S13]  /*0510*/  ISETP.NE.AND P0, PT, R2, RZ, PT ;  /* 0x000000ff0200720c */ /* 0x002fda0003f05270 */
[----:B------:R-:W-:Y:S05]  /*0520*/  @P0 BRA `(.L_x_9) ;  /* 0x0000000000cc0947 */ /* 0x000fea0003800000 */
[----:B------:R-:W-:Y:S01]  /*0530*/  ELECT P0, URZ, PT ;  /* 0x0000000000ff782f */ /* 0x000fe20003800000 */
[----:B------:R-:W-:-:S12]  /*0540*/  BSSY.RECONVERGENT B0, `(.L_x_9) ;  /* 0x0000031000007945 */ /* 0x000fd80003800200 */
[----:B------:R-:W-:Y:S05]  /*0550*/  @!P0 BRA `(.L_x_10) ;  /* 0x0000000000bc8947 */ /* 0x000fea0003800000 */
[----:B------:R-:W1:Y:S01]  /*0560*/  S2UR UR4, SR_CgaCtaId ;  /* 0x00000000000479c3 */ /* 0x000e620000008800 */
[----:B------:R-:W-:Y:S01]  /*0570*/  UMOV UR5, 0x400 ;  /* 0x0000040000057882 */ /* 0x000fe20000000000 */
[----:B------:R-:W-:Y:S01]  /*0580*/  UMOV UR8, 0x1 ;  /* 0x0000000100087882 */ /* 0x000fe20000000000 */
[----:B------:R-:W-:Y:S01]  /*0590*/  UMOV UR6, 0x4 ;  /* 0x0000000400067882 */ /* 0x000fe20000000000 */
[----:B------:R-:W-:-:S04]  /*05a0*/  UIADD3 UR8, UPT, UPT, -UR8, 0x100000, URZ ;  /* 0x0010000008087890 */ /* 0x000fc8000fffe1ff */
[----:B------:R-:W-:Y:S02]  /*05b0*/  USHF.L.U32 UR9, UR8, 0xb, URZ ;  /* 0x0000000b08097899 */ /* 0x000fe400080006ff */
[----:B------:R-:W-:Y:S02]  /*05c0*/  USHF.L.U32 UR8, UR8, 0x1, URZ ;  /* 0x0000000108087899 */ /* 0x000fe400080006ff */
[----:B------:R-:W-:-:S04]  /*05d0*/  UIADD3 UR6, UPT, UPT, -UR6, 0x100000, URZ ;  /* 0x0010000006067890 */ /* 0x000fc8000fffe1ff */
[----:B------:R-:W-:Y:S02]  /*05e0*/  USHF.L.U32 UR7, UR6, 0xb, URZ ;  /* 0x0000000b06077899 */ /* 0x000fe400080006ff */
[----:B------:R-:W-:Y:S02]  /*05f0*/  USHF.L.U32 UR6, UR6, 0x1, URZ ;  /* 0x0000000106067899 */ /* 0x000fe400080006ff */
[----:B-1----:R-:W-:Y:S01]  /*0600*/  ULEA UR4, UR4, UR5, 0x18 ;  /* 0x0000000504047291 */ /* 0x002fe2000f8ec0ff */
[----:B------:R-:W1:Y:S11]  /*0610*/  FENCE.VIEW.ASYNC.S ;  /* 0x00000000000073c6 */ /* 0x000e760000000000 */
[----:B-1----:R1:W2:Y:S01]  /*0620*/  SYNCS.EXCH.64 URZ, [UR4], UR8 ;  /* 0x0000000804ff75b2 */ /* 0x0022a20008000100 */
[----:B------:R1:W3:Y:S01]  /*0630*/  SYNCS.EXCH.64 URZ, [UR4+0x88], UR6 ;  /* 0x0000880604ff75b2 */ /* 0x0002e20008000100 */
[----:B------:R1:W4:Y:S01]  /*0640*/  SYNCS.EXCH.64 URZ, [UR4+0x8], UR8 ;  /* 0x0000080804ff75b2 */ /* 0x0003220008000100 */
[----:B------:R1:W1:Y:S01]  /*0650*/  SYNCS.EXCH.64 URZ, [UR4+0x90], UR6 ;  /* 0x0000900604ff75b2 */ /* 0x0002620008000100 */
        /* <DEDUP_REMOVED lines=30> */
[----:B--234-:R-:W-:Y:S01]  /*0840*/  NOP ;  /* 0x0000000000007918 */ /* 0x01cfe20000000000 */
.L_x_10:
[----:B-1----:R-:W-:Y:S05]  /*0850*/  BSYNC.RECONVERGENT B0 ;  /* 0x0000000000007941 */ /* 0x002fea0003800200 */
.L_x_9:
[----:B------:R-:W1:Y:S01]  /*0860*/  SHFL.IDX PT, R2, R142, RZ, 0x1f ;  /* 0x00001fff8e027589 */ /* 0x000e6200000e0000 */
[----:B------:R-:W-:Y:S01]  /*0870*/  NOP ;  /* 0x0000000000007918 */ /* 0x000fe20000000000 */
[----:B-1----:R-:W-:-:S13]  /*0880*/  ISETP.NE.AND P0, PT, R2, 0x1, PT ;  /* 0x000000010200780c */ /* 0x002fda0003f05270 */
[----:B------:R-:W-:Y:S05]  /*0890*/  @P0 BRA `(.L_x_11) ;  /* 0x0000000000400947 */ /* 0x000fea0003800000 */
        /* <DEDUP_REMOVED lines=9> */
[----:B------:R-:W-:Y:S01]  /*0930*/  USHF.L.U32 UR6, UR6, 0x1, URZ ;  /* 0x0000000106067899 */ /* 0x000fe200080006ff */
[----:B------:R-:W-:Y:S01]  /*0940*/  ELECT P0, URZ, PT ;  /* 0x0000000000ff782f */ /* 0x000fe20003800000 */
[----:B-1----:R-:W-:Y:S01]  /*0950*/  ULEA UR4, UR4, UR5, 0x18 ;  /* 0x0000000504047291 */ /* 0x002fe2000f8ec0ff */
[----:B------:R-:W1:Y:S11]  /*0960*/  FENCE.VIEW.ASYNC.S ;  /* 0x00000000000073c6 */ /* 0x000e760000000000 */
[----:B-1----:R1:W2:Y:S01]  /*0970*/  SYNCS.EXCH.64 URZ, [UR4+0x110], UR8 ;  /* 0x0001100804ff75b2 */ /* 0x0022a20008000100 */
[----:B------:R1:W3:Y:S01]  /*0980*/  SYNCS.EXCH.64 URZ, [UR4+0x118], UR6 ;  /* 0x0001180604ff75b2 */ /* 0x0002e20008000100 */
[----:B------:R-:W-:Y:S01]  /*0990*/  NOP ;  /* 0x0000000000007918 */ /* 0x000fe20000000000 */
.L_x_11:
[----:B------:R-:W4:Y:S01]  /*09a0*/  SHFL.IDX PT, R2, R142, RZ, 0x1f ;  /* 0x00001fff8e027589 */ /* 0x000f2200000e0000 */
[----:B------:R-:W-:Y:S01]  /*09b0*/  NOP ;  /* 0x0000000000007918 */ /* 0x000fe20000000000 */
[----:B----4-:R-:W-:-:S13]  /*09c0*/  ISETP.NE.AND P0, PT, R2, 0x3, PT ;  /* 0x000000030200780c */ /* 0x010fda0003f05270 */
[----:B------:R-:W-:Y:S05]  /*09d0*/  @P0 BRA `(.L_x_12) ;  /* 0x0000000000300947 */ /* 0x000fea0003800000 */
[----:B-1----:R-:W1:Y:S01]  /*09e0*/  S2UR UR6, SR_CgaCtaId ;  /* 0x00000000000679c3 */ /* 0x002e620000008800 */
[----:B------:R-:W-:Y:S01]  /*09f0*/  UMOV UR4, 0x400 ;  /* 0x0000040000047882 */ /* 0x000fe20000000000 */
[----:B------:R-:W-:Y:S01]  /*0a00*/  UMOV UR5, 0x20 ;  /* 0x0000002000057882 */ /* 0x000fe20000000000 */
[----:B------:R-:W-:Y:S01]  /*0a10*/  ELECT P0, URZ, PT ;  /* 0x0000000000ff782f */ /* 0x000fe20003800000 */
[----:B-1----:R-:W-:Y:S02]  /*0a20*/  ULEA UR6, UR6, UR4, 0x18 ;  /* 0x0000000406067291 */ /* 0x002fe4000f8ec0ff */
[----:B------:R-:W-:-:S04]  /*0a30*/  UIADD3 UR4, UPT, UPT, -UR5, 0x100000, URZ ;  /* 0x0010000005047890 */ /* 0x000fc8000fffe1ff */
[----:B------:R-:W-:Y:S02]  /*0a40*/  USHF.L.U32 UR5, UR4, 0xb, URZ ;  /* 0x0000000b04057899 */ /* 0x000fe400080006ff */
[----:B------:R-:W-:Y:S01]  /*0a50*/  USHF.L.U32 UR4, UR4, 0x1, URZ ;  /* 0x0000000104047899 */ /* 0x000fe200080006ff */
[----:B------:R-:W1:Y:S11]  /*0a60*/  FENCE.VIEW.ASYNC.S ;  /* 0x00000000000073c6 */ /* 0x000e760000000000 */
[----:B-1----:R4:W1:Y:S01]  /*0a70*/  SYNCS.EXCH.64 URZ, [UR6+0x120], UR4 ;  /* 0x0001200406ff75b2 */ /* 0x0028620008000100 */
[----:B------:R4:W1:Y:S02]  /*0a80*/  SYNCS.EXCH.64 URZ, [UR6+0x128], UR4 ;  /* 0x0001280406ff75b2 */ /* 0x0008640008000100 */
[----:B----4-:R-:W-:Y:S01]  /*0a90*/  NOP ;  /* 0x0000000000007918 */ /* 0x010fe20000000000 */
.L_x_12:
[----:B------:R-:W4:Y:S01]  /*0aa0*/  SHFL.IDX PT, R2, R142, RZ, 0x1f ;  /* 0x00001fff8e027589 */ /* 0x000f2200000e0000 */
[----:B------:R-:W-:Y:S01]  /*0ab0*/  NOP ;  /* 0x0000000000007918 */ /* 0x000fe20000000000 */
[----:B----4-:R-:W-:-:S13]  /*0ac0*/  ISETP.NE.AND P0, PT, R2, 0x4, PT ;  /* 0x000000040200780c */ /* 0x010fda0003f05270 */
[----:B------:R-:W-:Y:S05]  /*0ad0*/  @P0 BRA `(.L_x_13) ;  /* 0x00000000004c0947 */ /* 0x000fea0003800000 */
[----:B-1----:R-:W1:Y:S01]  /*0ae0*/  S2UR UR6, SR_CgaCtaId ;  /* 0x00000000000679c3 */ /* 0x002e620000008800 */
[----:B------:R-:W-:Y:S01]  /*0af0*/  UMOV UR4, 0x3a0 ;  /* 0x000003a000047882 */ /* 0x000fe20000000000 */
[----:B------:R-:W-:Y:S01]  /*0b00*/  UMOV UR5, 0x400 ;  /* 0x0000040000057882 */ /* 0x000fe20000000000 */
[----:B------:R-:W-:Y:S01]  /*0b10*/  USEL UR4, UR4, 0x320, UP3 ;  /* 0x0000032004047887 */ /* 0x000fe20009800000 */
[----:B------:R-:W-:Y:S01]  /*0b20*/  UMOV UR8, 0x1 ;  /* 0x0000000100087882 */ /* 0x000fe20000000000 */
[----:B------:R-:W-:Y:S01]  /*0b30*/  ELECT P0, URZ, PT ;  /* 0x0000000000ff782f */ /* 0x000fe20003800000 */
[----:B------:R-:W-:-:S04]  /*0b40*/  UIADD3 UR8, UPT, UPT, -UR8, 0x100000, URZ ;  /* 0x0010000008087890 */ /* 0x000fc8000fffe1ff */
[----:B------:R-:W-:Y:S02]  /*0b50*/  USHF.L.U32 UR9, UR8, 0xb, URZ ;  /* 0x0000000b08097899 */ /* 0x000fe400080006ff */
[----:B------:R-:W-:Y:S02]  /*0b60*/  USHF.L.U32 UR8, UR8, 0x1, URZ ;  /* 0x0000000108087899 */ /* 0x000fe400080006ff */
[----:B-1----:R-:W-:Y:S02]  /*0b70*/  ULEA UR6, UR6, UR5, 0x18 ;  /* 0x0000000506067291 */ /* 0x002fe4000f8ec0ff */
[----:B------:R-:W-:-:S04]  /*0b80*/  UIADD3 UR4, UPT, UPT, -UR4, 0x100000, URZ ;  /* 0x0010000004047890 */ /* 0x000fc8000fffe1ff */
[----:B------:R-:W-:Y:S02]  /*0b90*/  USHF.L.U32 UR5, UR4, 0xb, URZ ;  /* 0x0000000b04057899 */ /* 0x000fe400080006ff */
[----:B------:R-:W-:Y:S01]  /*0ba0*/  USHF.L.U32 UR4, UR4, 0x1, URZ ;  /* 0x0000000104047899 */ /* 0x000fe200080006ff */
[----:B------:R-:W1:Y:S03]  /*0bb0*/  FENCE.VIEW.ASYNC.S ;  /* 0x00000000000073c6 */ /* 0x000e660000000000 */
[----:B-1----:R4:W1:Y:S08]  /*0bc0*/  SYNCS.EXCH.64 URZ, [UR6+0x130], UR8 ;  /* 0x0001300806ff75b2 */ /* 0x0028700008000100 */
[----:B------:R4:W1:Y:S01]  /*0bd0*/  SYNCS.EXCH.64 URZ, [UR6+0x140], UR4 ;  /* 0x0001400406ff75b2 */ /* 0x0008620008000100 */
[----:B------:R4:W1:Y:S01]  /*0be0*/  SYNCS.EXCH.64 URZ, [UR6+0x138], UR8 ;  /* 0x0001380806ff75b2 */ /* 0x0008620008000100 */
[----:B------:R4:W1:Y:S02]  /*0bf0*/  SYNCS.EXCH.64 URZ, [UR6+0x148], UR4 ;  /* 0x0001480406ff75b2 */ /* 0x0008640008000100 */
[----:B----4-:R-:W-:Y:S01]  /*0c00*/  NOP ;  /* 0x0000000000007918 */ /* 0x010fe20000000000 */
.L_x_13:
[----:B------:R-:W4:Y:S01]  /*0c10*/  SHFL.IDX PT, R2, R142, RZ, 0x1f ;  /* 0x00001fff8e027589 */ /* 0x000f2200000e0000 */
[----:B------:R-:W-:Y:S01]  /*0c20*/  NOP ;  /* 0x0000000000007918 */ /* 0x000fe20000000000 */
[----:B----4-:R-:W-:-:S13]  /*0c30*/  ISETP.NE.AND P0, PT, R2, 0x5, PT ;  /* 0x000000050200780c */ /* 0x010fda0003f05270 */
[----:B------:R-:W-:Y:S05]  /*0c40*/  @P0 BRA `(.L_x_14) ;  /* 0x0000000000580947 */ /* 0x000fea0003800000 */
[----:B-1----:R-:W1:Y:S01]  /*0c50*/  S2UR UR4, SR_CgaCtaId ;  /* 0x00000000000479c3 */ /* 0x002e620000008800 */
        /* <DEDUP_REMOVED lines=12> */
[----:B-1----:R4:W1:Y:S01]  /*0d20*/  SYNCS.EXCH.64 URZ, [UR4+0x150], UR8 ;  /* 0x0001500804ff75b2 */ /* 0x0028620008000100 */
[----:B------:R4:W1:Y:S01]  /*0d30*/  SYNCS.EXCH.64 URZ, [UR4+0x170], UR6 ;  /* 0x0001700604ff75b2 */ /* 0x0008620008000100 */
[----:B------:R4:W1:Y:S01]  /*0d40*/  SYNCS.EXCH.64 URZ, [UR4+0x158], UR8 ;  /* 0x0001580804ff75b2 */ /* 0x0008620008000100 */
[----:B------:R4:W1:Y:S01]  /*0d50*/  SYNCS.EXCH.64 URZ, [UR4+0x178], UR6 ;  /* 0x0001780604ff75b2 */ /* 0x0008620008000100 */
[----:B------:R4:W1:Y:S01]  /*0d60*/  SYNCS.EXCH.64 URZ, [UR4+0x160], UR8 ;  /* 0x0001600804ff75b2 */ /* 0x0008620008000100 */
[----:B------:R4:W1:Y:S01]  /*0d70*/  SYNCS.EXCH.64 URZ, [UR4+0x180], UR6 ;  /* 0x0001800604ff75b2 */ /* 0x0008620008000100 */
[----:B------:R4:W1:Y:S01]  /*0d80*/  SYNCS.EXCH.64 URZ, [UR4+0x168], UR8 ;  /* 0x0001680804ff75b2 */ /* 0x0008620008000100 */
[----:B------:R4:W1:Y:S02]  /*0d90*/  SYNCS.EXCH.64 URZ, [UR4+0x188], UR6 ;  /* 0x0001880604ff75b2 */ /* 0x0008640008000100 */
[----:B----4-:R-:W-:Y:S01]  /*0da0*/  NOP ;  /* 0x0000000000007918 */ /* 0x010fe20000000000 */
.L_x_14:
[----:B------:R-:W4:Y:S01]  /*0db0*/  SHFL.IDX PT, R2, R142, RZ, 0x1f ;  /* 0x00001fff8e027589 */ /* 0x000f2200000e0000 */
[----:B------:R-:W1:Y:S01]  /*0dc0*/  S2UR UR61, SR_CgaCtaId ;  /* 0x00000000003d79c3 */ /* 0x000e620000008800 */
[----:B------:R-:W-:Y:S01]  /*0dd0*/  NOP ;  /* 0x0000000000007918 */ /* 0x000fe20000000000 */
[----:B----4-:R-:W-:-:S13]  /*0de0*/  ISETP.NE.AND P0, PT, R2, 0x3, PT ;  /* 0x000000030200780c */ /* 0x010fda0003f05270 */
[----:B-1----:R-:W-:Y:S05]  /*0df0*/  @P0 BRA `(.L_x_15) ;  /* 0x0000000000340947 */ /* 0x002fea0003800000 */
[----:B------:R-:W-:Y:S01]  /*0e00*/  UMOV UR4, 0x400 ;  /* 0x0000040000047882 */ /* 0x000fe20000000000 */
[----:B------:R-:W-:Y:S01]  /*0e10*/  UMOV UR6, 0x20 ;  /* 0x0000002000067882 */ /* 0x000fe20000000000 */
[----:B------:R-:W-:Y:S02]  /*0e20*/  ULEA UR4, UR61, UR4, 0x18 ;  /* 0x000000043d047291 */ /* 0x000fe4000f8ec0ff */
[----:B------:R-:W-:-:S04]  /*0e30*/  UIADD3 UR6, UPT, UPT, -UR6, 0x100000, URZ ;  /* 0x0010000006067890 */ /* 0x000fc8000fffe1ff */
[----:B------:R-:W-:Y:S02]  /*0e40*/  USHF.L.U32 UR7, UR6, 0xb, URZ ;  /* 0x0000000b06077899 */ /* 0x000fe400080006ff */
[----:B------:R-:W-:Y:S01]  /*0e50*/  USHF.L.U32 UR6, UR6, 0x1, URZ ;  /* 0x0000000106067899 */ /* 0x000fe200080006ff */
[----:B------:R-:W-:Y:S01]  /*0e60*/  ELECT P0, URZ, PT ;  /* 0x0000000000ff782f */ /* 0x000fe20003800000 */
[----:B------:R-:W1:Y:S10]  /*0e70*/  FENCE.VIEW.ASYNC.S ;  /* 0x00000000000073c6 */ /* 0x000e740000000000 */
[----:B-1----:R1:W4:Y:S01]  /*0e80*/  SYNCS.EXCH.64 URZ, [UR4+0x190], UR6 ;  /* 0x0001900604ff75b2 */ /* 0x0023220008000100 */
[----:B------:R1:W1:Y:S01]  /*0e90*/  SYNCS.EXCH.64 URZ, [UR4+0x1a0], UR6 ;  /* 0x0001a00604ff75b2 */ /* 0x0002620008000100 */
[----:B------:R1:W1:Y:S01]  /*0ea0*/  SYNCS.EXCH.64 URZ, [UR4+0x198], UR6 ;  /* 0x0001980604ff75b2 */ /* 0x0002620008000100 */
[----:B------:R1:W1:Y:S01]  /*0eb0*/  SYNCS.EXCH.64 URZ, [UR4+0x1a8], UR6 ;  /* 0x0001a80604ff75b2 */ /* 0x0002620008000100 */
[----:B------:R-:W-:Y:S01]  /*0ec0*/  NOP ;  /* 0x0000000000007918 */ /* 0x000fe20000000000 */
.L_x_15:
[----:B-1----:R-:W1:Y:S01]  /*0ed0*/  LDCU UR4, c[0x0][0x36c] ;  /* 0x00006d80ff0477ac */ /* 0x002e620008000800 */
[----:B------:R-:W-:Y:S01]  /*0ee0*/  ISETP.NE.OR P3, PT, R0, 0x2, !P3 ;  /* 0x000000020000780c */ /* 0x000fe20005f65670 */
[----:B------:R-:W-:Y:S01]  /*0ef0*/  NOP ;  /* 0x0000000000007918 */ /* 0x000fe20000000000 */
[----:B------:R-:W-:Y:S01]  /*0f00*/  LOP3.LUT R0, R131, 0x1f, RZ, 0xc0, !PT ;  /* 0x0000001f83007812 */ /* 0x000fe200078ec0ff */
[----:B------:R-:W-:Y:S02]  /*0f10*/  UISETP.NE.AND UP4, UPT, UR22, URZ, UPT ;  /* 0x000000ff1600728c */ /* 0x000fe4000bf85270 */
[----:B-1----:R-:W-:-:S09]  /*0f20*/  UISETP.EQ.U32.AND UP5, UPT, UR4, 0x1, UPT ;  /* 0x000000010400788c */ /* 0x002fd2000bfa2070 */
[----:B------:R-:W-:Y:S05]  /*0f30*/  BRA.U !UP5, `(.L_x_16) ;  /* 0x000000010d087547 */ /* 0x000fea000b800000 */
[----:B--234-:R-:W-:Y:S01]  /*0f40*/  UCGABAR_ARV ;  /* 0x00000000000079c7 */ /* 0x01cfe20008000000 */
[----:B------:R-:W-:Y:S05]  /*0f50*/  BRA `(.L_x_17) ;  /* 0x0000000000047947 */ /* 0x000fea0003800000 */
.L_x_16:
[----:B--234-:R-:W-:Y:S01]  /*0f60*/  NOP ;  /* 0x0000000000007918 */ /* 0x01cfe20000000000 */
.L_x_17:
[----:B------:R-:W1:Y:S01]  /*0f70*/  S2UR UR7, SR_CTAID.X ;  /* 0x00000000000779c3 */ /* 0x000e620000002500 */
[----:B------:R-:W-:-:S05]  /*0f80*/  CS2R.32 R3, SR_CgaSize ;  /* 0x0000000000037805 */ /* 0x000fca0000008a00 */
[----:B------:R-:W-:-:S05]  /*0f90*/  IMAD R3, R3, -0xa0, RZ ;  /* 0xffffff6003037824 */ /* 0x000fca00078e02ff */
[----:B------:R-:W-:-:S14]  /*0fa0*/  R2UR UR5, R3 ;  /* 0x00000000030572ca */ /* 0x000fdc00000e0000 */
[----:B------:R-:W2:Y:S01]  /*0fb0*/  LDCU UR5, c[0x0][UR5+0x2b0] ;  /* 0x00005600050577ac */ /* 0x000ea20008000800 */
[----:B------:R-:W-:-:S05]  /*0fc0*/  CS2R.32 R3, SR_CgaSize ;  /* 0x0000000000037805 */ /* 0x000fca0000008a00 */
[----:B------:R-:W-:-:S05]  /*0fd0*/  IMAD R3, R3, -0xa0, RZ ;  /* 0xffffff6003037824 */ /* 0x000fca00078e02ff */
[----:B------:R-:W-:-:S14]  /*0fe0*/  R2UR UR4, R3 ;  /* 0x00000000030472ca */ /* 0x000fdc00000e0000 */
[----:B------:R-:W3:Y:S01]  /*0ff0*/  LDCU UR4, c[0x0][UR4+0x2b4] ;  /* 0x00005680040477ac */ /* 0x000ee20008000800 */
[----:B------:R-:W4:Y:S01]  /*1000*/  S2UR UR8, SR_CTAID.Y ;  /* 0x00000000000879c3 */ /* 0x000f220000002600 */
[----:B------:R-:W3:Y:S01]  /*1010*/  LDCU UR23, c[0x0][0xb24] ;  /* 0x00016480ff1777ac */ /* 0x000ee20008000800 */
[----:B------:R-:W-:-:S05]  /*1020*/  CS2R.32 R3, SR_CgaSize ;  /* 0x0000000000037805 */ /* 0x000fca0000008a00 */
[----:B------:R-:W-:-:S05]  /*1030*/  IMAD R3, R3, -0xa0, RZ ;  /* 0xffffff6003037824 */ /* 0x000fca00078e02ff */
[----:B------:R-:W-:-:S14]  /*1040*/  R2UR UR58, R3 ;  /* 0x00000000033a72ca */ /* 0x000fdc00000e0000 */
[----:B------:R-:W3:Y:S01]  /*1050*/  LDCU UR58, c[0x0][UR58+0x2a0] ;  /* 0x000054003a3a77ac */ /* 0x000ee20008000800 */
[----:B------:R-:W1:Y:S01]  /*1060*/  S2UR UR36, SR_CTAID.Z ;  /* 0x00000000002479c3 */ /* 0x000e620000002700 */
[----:B------:R-:W-:-:S05]  /*1070*/  CS2R.32 R3, SR_CgaSize ;  /* 0x0000000000037805 */ /* 0x000fca0000008a00 */
[----:B------:R-:W-:-:S05]  /*1080*/  IMAD R3, R3, -0xa0, RZ ;  /* 0xffffff6003037824 */ /* 0x000fca00078e02ff */
[----:B------:R-:W-:-:S14]  /*1090*/  R2UR UR55, R3 ;  /* 0x00000000033772ca */ /* 0x000fdc00000e0000 */
[----:B------:R-:W3:Y:S01]  /*10a0*/  LDCU UR55, c[0x0][UR55+0x2a4] ;  /* 0x00005480373777ac */ /* 0x000ee20008000800 */
[----:B------:R-:W3:Y:S01]  /*10b0*/  LDCU UR40, c[0x0][0xb24] ;  /* 0x00016480ff2877ac */ /* 0x000ee20008000800 */
[----:B-1----:R-:W-:Y:S01]  /*10c0*/  I2FP.F32.U32 R3, UR7 ;  /* 0x0000000700037c45 */ /* 0x002fe20008201000 */
[----:B------:R-:W1:Y:S04]  /*10d0*/  LDCU UR25, c[0x0][0xb30] ;  /* 0x00016600ff1977ac */ /* 0x000e680008000800 */
[----:B--2---:R-:W-:Y:S01]  /*10e0*/  FMUL R3, R3, UR5 ;  /* 0x0000000503037c20 */ /* 0x004fe20008400000 */
[----:B------:R-:W-:Y:S01]  /*10f0*/  USHF.L.U32 UR28, UR61, 0xb, URZ ;  /* 0x0000000b3d1c7899 */ /* 0x000fe200080006ff */
[----:B----4-:R-:W-:Y:S01]  /*1100*/  I2FP.F32.U32 R2, UR8 ;  /* 0x0000000800027c45 */ /* 0x010fe20008201000 */
[----:B---3--:R-:W-:-:S03]  /*1110*/  UISETP.GE.AND UP2, UPT, UR23, 0x1, UPT ;  /* 0x000000011700788c */ /* 0x008fc6000bf46270 */
[----:B------:R-:W2:Y:S01]  /*1120*/  F2I.U32.TRUNC.NTZ R3, R3 ;  /* 0x0000000300037305 */ /* 0x000ea2000020f000 */
[----:B------:R-:W-:Y:S01]  /*1130*/  UMOV UR46, UR7 ;  /* 0x00000007002e7c82 */ /* 0x000fe20008000000 */
[----:B------:R-:W-:Y:S01]  /*1140*/  FMUL R2, R2, UR4 ;  /* 0x0000000402027c20 */ /* 0x000fe20008400000 */
[----:B------:R-:W-:-:S05]  /*1150*/  UMOV UR45, UR8 ;  /* 0x00000008002d7c82 */ /* 0x000fca0008000000 */
[----:B------:R-:W3:Y:S01]  /*1160*/  F2I.U32.TRUNC.NTZ R2, R2 ;  /* 0x0000000200027305 */ /* 0x000ee2000020f000 */
[----:B--2---:R-:W-:Y:S02]  /*1170*/  R2UR UR4, R3 ;  /* 0x00000000030472ca */ /* 0x004fe400000e0000 */
[----:B---3--:R-:W-:Y:S02]  /*1180*/  R2UR UR6, R2 ;  /* 0x00000000020672ca */ /* 0x008fe400000e0000 */
[----:B------:R-:W-:-:S09]  /*1190*/  PRMT R2, RZ, 0x7610, R2 ;  /* 0x00007610ff027816 */ /* 0x000fd20000000002 */
[----:B------:R-:W-:-:S04]  /*11a0*/  UIADD3 UR5, UPT, UPT, -UR4, URZ, URZ ;  /* 0x000000ff04057290 */ /* 0x000fc8000fffe1ff */
[----:B------:R-:W-:Y:S02]  /*11b0*/  UIMAD UR58, UR58, UR5, UR7 ;  /* 0x000000053a3a72a4 */ /* 0x000fe4000f8e0207 */
[----:B------:R-:W-:-:S04]  /*11c0*/  UIADD3 UR4, UPT, UPT, -UR6, URZ, URZ ;  /* 0x000000ff06047290 */ /* 0x000fc8000fffe1ff */
[----:B------:R-:W-:Y:S01]  /*11d0*/  UIMAD UR55, UR55, UR4, UR8 ;  /* 0x00000004373772a4 */ /* 0x000fe2000f8e0208 */
[----:B-1----:R-:W-:Y:S11]  /*11e0*/  BRA.U UP4, `(.L_x_18) ;  /* 0x0000000104407547 */ /* 0x002ff6000b800000 */
[----:B------:R-:W-:Y:S02]  /*11f0*/  UISETP.NE.AND UP0, UPT, UR55, URZ, UPT ;  /* 0x000000ff3700728c */ /* 0x000fe4000bf05270 */
[----:B------:R-:W-:Y:S02]  /*1200*/  UISETP.NE.AND UP1, UPT, UR55, 0x1, UPT ;  /* 0x000000013700788c */ /* 0x000fe4000bf25270 */
[----:B------:R-:W-:Y:S02]  /*1210*/  UISETP.EQ.OR UP0, UPT, UR58, URZ, !UP0 ;  /* 0x000000ff3a00728c */ /* 0x000fe4000c702670 */
[----:B------:R-:W-:Y:S02]  /*1220*/  USEL UR5, URZ, 0x2, UP1 ;  /* 0x00000002ff057887 */ /* 0x000fe40008800000 */
[----:B------:R-:W-:Y:S02]  /*1230*/  USEL UR8, URZ, 0x1, !UP0 ;  /* 0x00000001ff087887 */ /* 0x000fe4000c000000 */
[----:B------:R-:W-:-:S02]  /*1240*/  UISETP.NE.AND UP0, UPT, UR55, 0x2, UPT ;  /* 0x000000023700788c */ /* 0x000fc4000bf05270 */
[----:B------:R-:W-:Y:S02]  /*1250*/  UISETP.NE.AND UP1, UPT, UR55, 0x3, UPT ;  /* 0x000000033700788c */ /* 0x000fe4000bf25270 */
[----:B------:R-:W-:Y:S02]  /*1260*/  USEL UR4, URZ, 0x4, UP0 ;  /* 0x00000004ff047887 */ /* 0x000fe40008000000 */
[----:B------:R-:W-:Y:S02]  /*1270*/  UISETP.NE.AND UP0, UPT, UR58, URZ, UPT ;  /* 0x000000ff3a00728c */ /* 0x000fe4000bf05270 */
[----:B------:R-:W-:Y:S02]  /*1280*/  USEL UR6, URZ, 0x8, UP1 ;  /* 0x00000008ff067887 */ /* 0x000fe40008800000 */
[----:B------:R-:W-:Y:S02]  /*1290*/  USEL UR7, UR5, 0x2, UP0 ;  /* 0x0000000205077887 */ /* 0x000fe40008000000 */
[----:B------:R-:W-:-:S02]  /*12a0*/  USEL UR4, UR4, 0x4, UP0 ;  /* 0x0000000404047887 */ /* 0x000fc40008000000 */
[----:B------:R-:W-:Y:S02]  /*12b0*/  USEL UR5, UR6, 0x8, UP0 ;  /* 0x0000000806057887 */ /* 0x000fe40008000000 */
[----:B------:R-:W-:-:S04]  /*12c0*/  UIADD3 UR4, UPT, UPT, UR4, UR7, UR8 ;  /* 0x0000000704047290 */ /* 0x000fc8000fffe008 */
[----:B------:R-:W-:-:S06]  /*12d0*/  UIADD3 UR4, UPT, UPT, UR4, UR5, URZ ;  /* 0x0000000504047290 */ /* 0x000fcc000fffe0ff */
[----:B------:R-:W-:Y:S02]  /*12e0*/  MOV R2, UR4 ;  /* 0x0000000400027c02 */ /* 0x000fe40008000f00 */
.L_x_18:
[----:B------:R-:W-:Y:S05]  /*12f0*/  BRA.U !UP2, `(.L_x_19) ;  /* 0x000000010ad47547 */ /* 0x000fea000b800000 */
[----:B------:R-:W1:Y:S01]  /*1300*/  LDCU.128 UR12, c[0x0][0xb10] ;  /* 0x00016200ff0c77ac */ /* 0x000e620008000c00 */
[----:B------:R-:W2:Y:S01]  /*1310*/  LDCU UR6, c[0x0][0x370] ;  /* 0x00006e00ff0677ac */ /* 0x000ea20008000800 */
[----:B------:R-:W3:Y:S01]  /*1320*/  LDCU UR5, c[0x0][0x374] ;  /* 0x00006e80ff0577ac */ /* 0x000ee20008000800 */
[----:B------:R-:W4:Y:S01]  /*1330*/  LDCU UR24, c[0x0][0xb0c] ;  /* 0x00016180ff1877ac */ /* 0x000f220008000800 */
[----:B------:R-:W4:Y:S01]  /*1340*/  LDCU UR4, c[0x0][0xb20] ;  /* 0x00016400ff0477ac */ /* 0x000f220008000800 */
[----:B------:R-:W4:Y:S01]  /*1350*/  LDCU.64 UR8, c[0x0][0xb28] ;  /* 0x00016500ff0877ac */ /* 0x000f220008000a00 */
[----:B-1----:R-:W-:Y:S02]  /*1360*/  UISETP.NE.AND UP0, UPT, UR14, 0x1, UPT ;  /* 0x000000010e00788c */ /* 0x002fe4000bf05270 */
[----:B---3--:R-:W-:Y:S02]  /*1370*/  UIMAD.WIDE.U32 UR10, UR5, UR15, URZ ;  /* 0x0000000f050a72a5 */ /* 0x008fe4000f8e00ff */
[----:B--2---:R-:W-:-:S02]  /*1380*/  UIMAD.WIDE.U32 UR18, UR6, UR12, URZ ;  /* 0x0000000c061272a5 */ /* 0x004fc4000f8e00ff */
[----:B----4-:R-:W-:Y:S02]  /*1390*/  UISETP.NE.AND UP1, UPT, UR24, 0x1, UPT ;  /* 0x000000011800788c */ /* 0x010fe4000bf25270 */
[----:B------:R-:W-:Y:S01]  /*13a0*/  UISETP.NE.AND UP2, UPT, UR23, 0x1, UPT ;  /* 0x000000011700788c */ /* 0x000fe2000bf45270 */
[----:B------:R-:W-:Y:S02]  /*13b0*/  UMOV UR10, UR11 ;  /* 0x0000000b000a7c82 */ /* 0x000fe40008000000 */
[----:B------:R-:W-:Y:S01]  /*13c0*/  UMOV UR18, UR19 ;  /* 0x0000001300127c82 */ /* 0x000fe20008000000 */
[----:B------:R-:W-:Y:S02]  /*13d0*/  @UP0 USHF.R.U32.HI UR5, URZ, UR4, UR10 ;  /* 0x00000004ff050299 */ /* 0x000fe4000801160a */
[----:B------:R-:W-:Y:S02]  /*13e0*/  UIMAD.WIDE.U32 UR20, UR45, UR15, URZ ;  /* 0x0000000f2d1472a5 */ /* 0x000fe4000f8e00ff */
[----:B------:R-:W-:-:S02]  /*13f0*/  UIMAD.WIDE.U32 UR10, UR5, UR8, URZ ;  /* 0x00000008050a72a5 */ /* 0x000fc4000f8e00ff */
[----:B------:R-:W-:Y:S02]  /*1400*/  @UP1 USHF.R.U32.HI UR6, URZ, UR13, UR18 ;  /* 0x0000000dff061299 */ /* 0x000fe40008011612 */
[----:B------:R-:W-:Y:S02]  /*1410*/  UIMAD.WIDE.U32 UR16, UR46, UR12, URZ ;  /* 0x0000000c2e1072a5 */ /* 0x000fe4000f8e00ff */
[----:B------:R-:W-:Y:S01]  /*1420*/  UIMAD.WIDE.U32 UR18, UR6, UR8, URZ ;  /* 0x00000008061272a5 */ /* 0x000fe2000f8e00ff */
[----:B------:R-:W-:Y:S01]  /*1430*/  UMOV UR20, UR21 ;  /* 0x0000001500147c82 */ /* 0x000fe20008000000 */
[----:B------:R-:W-:Y:S01]  /*1440*/  UMOV UR10, UR11 ;  /* 0x0000000b000a7c82 */ /* 0x000fe20008000000 */
[----:B------:R-:W-:Y:S02]  /*1450*/  USHF.R.U32.HI UR20, URZ, UR4, UR20 ;  /* 0x00000004ff147299 */ /* 0x000fe40008011614 */
[----:B------:R-:W-:Y:S02]  /*1460*/  @UP2 USHF.R.U32.HI UR5, URZ, UR9, UR10 ;  /* 0x00000009ff052299 */ /* 0x000fe4000801160a */
[----:B------:R-:W-:Y:S01]  /*1470*/  UMOV UR7, UR19 ;  /* 0x0000001300077c82 */ /* 0x000fe20008000000 */
[----:B------:R-:W-:Y:S01]  /*1480*/  UMOV UR16, UR17 ;  /* 0x0000001100107c82 */ /* 0x000fe20008000000 */
[----:B------:R-:W-:-:S02]  /*1490*/  @UP2 USHF.R.U32.HI UR6, URZ, UR9, UR7 ;  /* 0x00000009ff062299 */ /* 0x000fc40008011607 */
[----:B------:R-:W-:Y:S02]  /*14a0*/  USHF.R.U32.HI UR13, URZ, UR13, UR16 ;  /* 0x0000000dff0d7299 */ /* 0x000fe40008011610 */
[----:B------:R-:W-:Y:S02]  /*14b0*/  USEL UR4, UR45, UR20, !UP0 ;  /* 0x000000142d047287 */ /* 0x000fe4000c000000 */
[----:B------:R-:W-:Y:S02]  /*14c0*/  UIMAD UR7, UR5, UR23, URZ ;  /* 0x00000017050772a4 */ /* 0x000fe4000f8e02ff */
[----:B------:R-:W-:Y:S02]  /*14d0*/  USEL UR5, UR46, UR13, !UP1 ;  /* 0x0000000d2e057287 */ /* 0x000fe4000c800000 */
[----:B------:R-:W-:Y:S02]  /*14e0*/  UIMAD UR12, UR6, UR23, URZ ;  /* 0x00000017060c72a4 */ /* 0x000fe4000f8e02ff */
[----:B------:R-:W-:-:S02]  /*14f0*/  UISETP.GE.AND UP0, UPT, UR4, UR7, UPT ;  /* 0x000000070400728c */ /* 0x000fc4000bf06270 */
[----:B------:R-:W-:Y:S02]  /*1500*/  UIMAD.WIDE.U32 UR10, UR4, UR8, URZ ;  /* 0x00000008040a72a5 */ /* 0x000fe4000f8e00ff */
[----:B------:R-:W-:Y:S02]  /*1510*/  UISETP.GE.OR UP0, UPT, UR5, UR12, UP0 ;  /* 0x0000000c0500728c */ /* 0x000fe40008706670 */
[----:B------:R-:W-:Y:S02]  /*1520*/  UIMAD.WIDE.U32 UR12, UR5, UR8, URZ ;  /* 0x00000008050c72a5 */ /* 0x000fe4000f8e00ff */
[----:B------:R-:W-:Y:S01]  /*1530*/  UIADD3 UR10, UPT, UPT, -UR4, URZ, URZ ;  /* 0x000000ff040a7290 */ /* 0x000fe2000fffe1ff */
[----:B------:R-:W-:Y:S01]  /*1540*/  UMOV UR8, UR11 ;  /* 0x0000000b00087c82 */ /* 0x000fe20008000000 */
[----:B------:R-:W-:Y:S02]  /*1550*/  UIADD3 UR11, UPT, UPT, -UR5, URZ, URZ ;  /* 0x000000ff050b7290 */ /* 0x000fe4000fffe1ff */
[----:B------:R-:W-:-:S03]  /*1560*/  USHF.R.U32.HI UR8, URZ, UR9, UR8 ;  /* 0x00000009ff087299 */ /* 0x000fc60008011608 */
[----:B------:R-:W-:Y:S01]  /*1570*/  @!UP0 UMOV UR7, UR13 ;  /* 0x0000000d00078c82 */ /* 0x000fe20008000000 */
[----:B------:R-:W-:Y:S02]  /*1580*/  UIMAD UR45, UR14, UR10, UR45 ;  /* 0x0000000a0e2d72a4 */ /* 0x000fe4000f8e022d */
[----:B------:R-:W-:Y:S02]  /*1590*/  USEL UR8, UR4, UR8, !UP2 ;  /* 0x0000000804087287 */ /* 0x000fe4000d000000 */
[----:B------:R-:W-:Y:S02]  /*15a0*/  @!UP0 USHF.R.U32.HI UR7, URZ, UR9, UR7 ;  /* 0x00000009ff078299 */ /* 0x000fe40008011607 */
[----:B------:R-:W-:Y:S02]  /*15b0*/  UIADD3 UR9, UPT, UPT, -UR8, URZ, URZ ;  /* 0x000000ff08097290 */ /* 0x000fe4000fffe1ff */
[----:B------:R-:W-:Y:S02]  /*15c0*/  @!UP0 USEL UR7, UR5, UR7, !UP2 ;  /* 0x0000000705078287 */ /* 0x000fe4000d000000 */
[----:B------:R-:W-:-:S02]  /*15d0*/  UIMAD UR9, UR23, UR9, UR4 ;  /* 0x00000009170972a4 */ /* 0x000fc4000f8e0204 */
[----:B------:R-:W-:Y:S02]  /*15e0*/  @!UP0 UIADD3 UR8, UPT, UPT, UR8, -UR7, URZ ;  /* 0x8000000708088290 */ /* 0x000fe4000fffe0ff */
[----:B------:R-:W-:Y:S02]  /*15f0*/  @!UP0 UIMAD UR6, UR9, UR6, UR7 ;  /* 0x00000006090682a4 */ /* 0x000fe4000f8e0207 */
[----:B------:R-:W-:Y:S02]  /*1600*/  @!UP0 UIMAD UR4, UR8, UR23, UR5 ;  /* 0x00000017080482a4 */ /* 0x000fe4000f8e0205 */
[----:B------:R-:W-:Y:S02]  /*1610*/  UIMAD UR46, UR24, UR11, UR46 ;  /* 0x0000000b182e72a4 */ /* 0x000fe4000f8e022e */
[----:B------:R-:W-:Y:S01]  /*1620*/  UIMAD UR45, UR4, UR14, UR45 ;  /* 0x0000000e042d72a4 */ /* 0x000fe2000f8e022d */
[----:B------:R-:W-:Y:S02]  /*1630*/  @!UP0 UMOV UR5, UR6 ;  /* 0x0000000600058c82 */ /* 0x000fe40008000000 */
[----:B------:R-:W-:-:S12]  /*1640*/  UIMAD UR46, UR5, UR24, UR46 ;  /* 0x00000018052e72a4 */ /* 0x000fd8000f8e022e */
.L_x_19:
[----:B------:R-:W-:Y:S02]  /*1650*/  UISETP.NE.AND UP1, UPT, UR25, 0x1, UPT ;  /* 0x000000011900788c */ /* 0x000fe4000bf25270 */
[----:B------:R-:W-:Y:S02]  /*1660*/  UISETP.NE.AND UP0, UPT, UR22, 0x2, UPT ;  /* 0x000000021600788c */ /* 0x000fe4000bf05270 */
[----:B------:R-:W-:-:S05]  /*1670*/  ULOP3.LUT UR28, UR28, 0x1800, URZ, 0xc0, !UPT ;  /* 0x000018001c1c7892 */ /* 0x000fca000f8ec0ff */
[----:B------:R-:W-:Y:S07]  /*1680*/  BRA.U UP1, `(.L_x_20) ;  /* 0x0000000101447547 */ /* 0x000fee000b800000 */
[----:B------:R-:W1:Y:S01]  /*1690*/  LDCU.128 UR8, c[0x0][0xb10] ;  /* 0x00016200ff0877ac */ /* 0x000e620008000c00 */
[----:B------:R-:W2:Y:S01]  /*16a0*/  LDCU UR12, c[0x0][0xb0c] ;  /* 0x00016180ff0c77ac */ /* 0x000ea20008000800 */
[----:B------:R-:W3:Y:S01]  /*16b0*/  LDCU UR13, c[0x0][0xb20] ;  /* 0x00016400ff0d77ac */ /* 0x000ee20008000800 */
[----:B-1----:R-:W-:Y:S02]  /*16c0*/  UIMAD.WIDE.U32 UR6, UR46, UR8, URZ ;  /* 0x000000082e0672a5 */ /* 0x002fe4000f8e00ff */
[----:B------:R-:W-:Y:S02]  /*16d0*/  UIMAD.WIDE.U32 UR4, UR45, UR11, URZ ;  /* 0x0000000b2d0472a5 */ /* 0x000fe4000f8e00ff */
[----:B--2---:R-:W-:Y:S02]  /*16e0*/  UISETP.NE.AND UP2, UPT, UR12, 0x1, UPT ;  /* 0x000000010c00788c */ /* 0x004fe4000bf45270 */
[----:B------:R-:W-:Y:S01]  /*16f0*/  UISETP.NE.AND UP1, UPT, UR10, 0x1, UPT ;  /* 0x000000010a00788c */ /* 0x000fe2000bf25270 */
[----:B------:R-:W-:-:S02]  /*1700*/  UMOV UR6, UR7 ;  /* 0x0000000700067c82 */ /* 0x000fc40008000000 */
[----:B------:R-:W-:Y:S01]  /*1710*/  UMOV UR4, UR5 ;  /* 0x0000000500047c82 */ /* 0x000fe20008000000 */
[----:B------:R-:W-:Y:S02]  /*1720*/  USHF.R.U32.HI UR6, URZ, UR9, UR6 ;  /* 0x00000009ff067299 */ /* 0x000fe40008011606 */
[----:B---3--:R-:W-:Y:S02]  /*1730*/  USHF.R.U32.HI UR4, URZ, UR13, UR4 ;  /* 0x0000000dff047299 */ /* 0x008fe40008011604 */
[----:B------:R-:W-:Y:S02]  /*1740*/  USEL UR5, UR46, UR6, !UP2 ;  /* 0x000000062e057287 */ /* 0x000fe4000d000000 */
[----:B------:R-:W-:-:S04]  /*1750*/  USEL UR4, UR45, UR4, !UP1 ;  /* 0x000000042d047287 */ /* 0x000fc8000c800000 */
[----:B------:R-:W-:Y:S02]  /*1760*/  UIADD3 UR6, UPT, UPT, UR5, -UR4, URZ ;  /* 0x8000000405067290 */ /* 0x000fe4000fffe0ff */
[----:B------:R-:W-:Y:S02]  /*1770*/  UIADD3 UR4, UPT, UPT, -UR5, UR4, URZ ;  /* 0x0000000405047290 */ /* 0x000fe4000fffe1ff */
[----:B------:R-:W-:Y:S02]  /*1780*/  UIMAD UR45, UR6, UR10, UR45 ;  /* 0x0000000a062d72a4 */ /* 0x000fe4000f8e022d */
[----:B------:R-:W-:-:S12]  /*1790*/  UIMAD UR46, UR4, UR12, UR46 ;  /* 0x0000000c042e72a4 */ /* 0x000fd8000f8e022e */
.L_x_20:
[----:B------:R-:W-:Y:S05]  /*17a0*/  BRA.U !UP5, `(.L_x_21) ;  /* 0x000000010d0c7547 */ /* 0x000fea000b800000 */
[----:B------:R-:W-:Y:S01]  /*17b0*/  UCGABAR_WAIT ;  /* 0x0000000000007dc7 */ /* 0x000fe20008000000 */
[----:B------:R-:W-:Y:S01]  /*17c0*/  CCTL.IVALL ;  /* 0x00000000ff00798f */ /* 0x000fe20002000000 */
[----:B------:R-:W-:Y:S05]  /*17d0*/  BRA `(.L_x_22) ;  /* 0x0000000000047947 */ /* 0x000fea0003800000 */
.L_x_21:
[----:B------:R-:W-:Y:S06]  /*17e0*/  BAR.SYNC.DEFER_BLOCKING 0x0 ;  /* 0x0000000000007b1d */ /* 0x000fec0000010000 */
.L_x_22:
[----:B------:R-:W-:Y:S05]  /*17f0*/  BRA.U UP0, `(.L_x_23) ;  /* 0x0000001900807547 */ /* 0x000fea000b800000 */
[----:B------:R-:W1:Y:S01]  /*1800*/  LDCU UR6, c[0x0][0x38c] ;  /* 0x00007180ff0677ac */ /* 0x000e620008000800 */
[----:B------:R-:W-:Y:S01]  /*1810*/  PLOP3.LUT P1, PT, PT, PT, UP3, 0x80, 0x8 ;  /* 0x000000000008781c */ /* 0x000fe20003f2f038 */
[----:B------:R-:W-:Y:S01]  /*1820*/  IMAD.MOV.U32 R12, RZ, RZ, 0x1 ;  /* 0x00000001ff0c7424 */ /* 0x000fe200078e00ff */
[----:B------:R-:W-:Y:S01]  /*1830*/  ISETP.EQ.OR P2, PT, R0, RZ, P3 ;  /* 0x000000ff0000720c */ /* 0x000fe20001f42670 */
[----:B------:R-:W-:Y:S01]  /*1840*/  UMOV UR7, 0x400 ;  /* 0x0000040000077882 */ /* 0x000fe20000000000 */
[----:B------:R-:W-:Y:S01]  /*1850*/  UISETP.NE.AND UP1, UPT, UR22, URZ, UPT ;  /* 0x000000ff1600728c */ /* 0x000fe2000bf25270 */
[----:B------:R-:W-:Y:S01]  /*1860*/  PLOP3.LUT P1, PT, P1, PT, PT, 0x8, 0x80 ;  /* 0x000000000080781c */ /* 0x000fe20000f2e170 */
[----:B------:R-:W-:Y:S01]  /*1870*/  ULEA UR7, UR61, UR7, 0x18 ;  /* 0x000000073d077291 */ /* 0x000fe2000f8ec0ff */
[----:B------:R-:W-:Y:S01]  /*1880*/  CS2R R10, SRZ ;  /* 0x00000000000a7805 */ /* 0x000fe2000001ff00 */
[----:B------:R-:W-:Y:S01]  /*1890*/  IMAD.MOV.U32 R9, RZ, RZ, RZ ;  /* 0x000000ffff097224 */ /* 0x000fe200078e00ff */
[----:B------:R-:W2:Y:S01]  /*18a0*/  LDCU UR41, c[0x0][0x370] ;  /* 0x00006e00ff2977ac */ /* 0x000ea20008000800 */
[----:B------:R-:W-:Y:S01]  /*18b0*/  IMAD.MOV.U32 R8, RZ, RZ, 0x1 ;  /* 0x00000001ff087424 */ /* 0x000fe200078e00ff */
[----:B------:R-:W3:Y:S01]  /*18c0*/  LDCU.64 UR26, c[0x0][0x348] ;  /* 0x00006900ff1a77ac */ /* 0x000ee20008000a00 */
[----:B-1----:R-:W-:-:S02]  /*18d0*/  UIADD3 UR5, UPT, UPT, UR6, 0x3f, URZ ;  /* 0x0000003f06057890 */ /* 0x002fc4000fffe0ff */
[----:B------:R-:W-:Y:S02]  /*18e0*/  USHF.R.U32.HI UR47, URZ, 0x6, UR28 ;  /* 0x00000006ff2f7899 */ /* 0x000fe4000801161c */
[----:B------:R-:W-:Y:S02]  /*18f0*/  USHF.R.S32.HI UR4, URZ, 0x1f, UR5 ;  /* 0x0000001fff047899 */ /* 0x000fe40008011405 */
[----:B------:R-:W-:Y:S02]  /*1900*/  UIADD3 UR48, UPT, UPT, UR6, 0x7e, URZ ;  /* 0x0000007e06307890 */ /* 0x000fe4000fffe0ff */
[----:B------:R-:W-:Y:S01]  /*1910*/  ULEA.HI UR4, UR4, UR5, URZ, 0x6 ;  /* 0x0000000504047291 */ /* 0x000fe2000f8f30ff */
[----:B------:R-:W1:Y:S03]  /*1920*/  LDCU UR39, c[0x0][0x374] ;  /* 0x00006e80ff2777ac */ /* 0x000e660008000800 */
[----:B------:R-:W-:-:S02]  /*1930*/  USHF.R.S32.HI UR43, URZ, 0x6, UR4 ;  /* 0x00000006ff2b7899 */ /* 0x000fc40008011404 */
[----:B------:R-:W-:Y:S02]  /*1940*/  UIADD3 UR4, UPT, UPT, UR6, -0x1, URZ ;  /* 0xffffffff06047890 */ /* 0x000fe4000fffe0ff */
[----:B------:R-:W-:Y:S02]  /*1950*/  UISETP.LT.U32.AND UP0, UPT, UR43, 0x11, UPT ;  /* 0x000000112b00788c */ /* 0x000fe4000bf01070 */
[----:B------:R-:W-:Y:S02]  /*1960*/  UISETP.GE.U32.AND UP2, UPT, UR4, -0x7f, UPT ;  /* 0xffffff810400788c */ /* 0x000fe4000bf46070 */
[----:B------:R-:W-:Y:S02]  /*1970*/  USEL UR42, UR43, 0x11, UP0 ;  /* 0x000000112b2a7887 */ /* 0x000fe40008000000 */
[----:B------:R-:W-:Y:S02]  /*1980*/  USEL UR24, UR34, 0x2, UP1 ;  /* 0x0000000222187887 */ /* 0x000fe40008800000 */
[----:B------:R-:W-:-:S02]  /*1990*/  UIADD3 UR21, UPT, UPT, UR42, -0x1, URZ ;  /* 0xffffffff2a157890 */ /* 0x000fc4000fffe0ff */
[----:B------:R-:W-:Y:S02]  /*19a0*/  UIADD3 UR29, UPT, UPT, UR7, 0x4400, UR28 ;  /* 0x00004400071d7890 */ /* 0x000fe4000fffe01c */
[----:B------:R-:W-:Y:S02]  /*19b0*/  UIADD3 UR44, UPT, UPT, UR43, -UR42, URZ ;  /* 0x8000002a2b2c7290 */ /* 0x000fe4000fffe0ff */
[----:B------:R-:W-:Y:S01]  /*19c0*/  @UP2 UIADD3 UR21, UPT, UPT, UR42, URZ, URZ ;  /* 0x000000ff2a152290 */ /* 0x000fe2000fffe0ff */
[----:B------:R-:W-:-:S03]  /*19d0*/  UMOV UR5, URZ ;  /* 0x000000ff00057c82 */ /* 0x000fc60008000000 */
[----:B-123--:R-:W-:-:S12]  /*19e0*/  UIADD3 UR21, UPT, UPT, UR21, 0x1, URZ ;  /* 0x0000000115157890 */ /* 0x00efd8000fffe0ff */
.L_x_43:
[----:B------:R-:W-:-:S09]  /*19f0*/  UISETP.NE.AND UP0, UPT, UR61, URZ, UPT ;  /* 0x000000ff3d00728c */ /* 0x000fd2000bf05270 */
[----:B------:R-:W-:Y:S05]  /*1a00*/  BRA.U UP0, `(.L_x_24) ;  /* 0x0000000100287547 */ /* 0x000fea000b800000 */
[----:B------:R-:W-:Y:S02]  /*1a10*/  LEA R0, R9, UR7, 0x3 ;  /* 0x0000000709007c11 */ /* 0x000fe4000f8e18ff */
[----:B------:R-:W-:-:S04]  /*1a20*/  SHF.L.U32 R2, R8, 0x1f, RZ ;  /* 0x0000001f08027819 */ /* 0x000fc800000006ff */
[----:B------:R-:W1:Y:S02]  /*1a30*/  SYNCS.PHASECHK.TRANS64.TRYWAIT P0, [R0+URZ+0x1a0], R2 ;  /* 0x0001a002000075a7 */ /* 0x000e6400080011ff */
[----:B-1----:R-:W-:Y:S05]  /*1a40*/  @!P0 BRA `(.L_x_25) ;  /* 0x0000005c00688947 */ /* 0x002fea0003800000 */
.L_x_116:
[----:B------:R-:W-:Y:S01]  /*1a50*/  VIADD R9, R9, 0x1 ;  /* 0x0000000109097836 */ /* 0x000fe20000000000 */
[----:B------:R1:W-:Y:S04]  /*1a60*/  SYNCS.ARRIVE.TRANS64.A1T0 RZ, [R0+URZ+0x190], RZ ;  /* 0x000190ff00ff79a7 */ /* 0x0003e800081000ff */
[----:B------:R-:W-:-:S04]  /*1a70*/  ISETP.NE.AND P0, PT, R9, 0x2, PT ;  /* 0x000000020900780c */ /* 0x000fc80003f05270 */
[----:B------:R-:W-:Y:S02]  /*1a80*/  SEL R9, R9, RZ, P0 ;  /* 0x000000ff09097207 */ /* 0x000fe40000000000 */
[----:B-1----:R-:W-:-:S04]  /*1a90*/  SEL R0, RZ, 0x1, P0 ;  /* 0x00000001ff007807 */ /* 0x002fc80000000000 */
[----:B------:R-:W-:-:S07]  /*1aa0*/  LOP3.LUT R8, R8, R0, RZ, 0x3c, !PT ;  /* 0x0000000008087212 */ /* 0x000fce00078e3cff */
.L_x_24:
[----:B------:R-:W-:Y:S01]  /*1ab0*/  ULEA UR4, UR5, UR7, 0x3 ;  /* 0x0000000705047291 */ /* 0x000fe2000f8e18ff */
[----:B------:R-:W-:Y:S01]  /*1ac0*/  SHF.L.U32 R0, R12, 0x1f, RZ ;  /* 0x0000001f0c007819 */ /* 0x000fe200000006ff */
[----:B------:R-:W-:Y:S02]  /*1ad0*/  UISETP.GE.U32.AND UP0, UPT, UR48, 0x7f, UPT ;  /* 0x0000007f3000788c */ /* 0x000fe4000bf06070 */
[----:B------:R-:W-:Y:S02]  /*1ae0*/  USHF.L.U32 UR11, UR45, 0x6, URZ ;  /* 0x000000062d0b7899 */ /* 0x000fe400080006ff */
[----:B------:R-:W-:Y:S01]  /*1af0*/  ULEA UR35, UR46, UR47, 0x7 ;  /* 0x0000002f2e237291 */ /* 0x000fe2000f8e38ff */
[----:B------:R-:W-:Y:S02]  /*1b00*/  UMOV UR13, URZ ;  /* 0x000000ff000d7c82 */ /* 0x000fe40008000000 */
[----:B------:R1:W2:Y:S02]  /*1b10*/  SYNCS.PHASECHK.TRANS64.TRYWAIT P0, [UR4+0x88], R0 ;  /* 0x00008800ff0075a7 */ /* 0x0002a40008001104 */
[----:B------:R-:W-:Y:S07]  /*1b20*/  BRA.U !UP0, `(.L_x_26) ;  /* 0x0000000108bc7547 */ /* 0x000fee000b800000 */
[----:B------:R-:W-:Y:S01]  /*1b30*/  UMOV UR6, URZ ;  /* 0x000000ff00067c82 */ /* 0x000fe20008000000 */
[----:B------:R-:W-:-:S05]  /*1b40*/  UMOV UR4, UR5 ;  /* 0x0000000500047c82 */ /* 0x000fca0008000000 */
.L_x_32:
[----:B------:R-:W-:Y:S01]  /*1b50*/  ULEA UR33, UR4, UR7, 0x3 ;  /* 0x0000000704217291 */ /* 0x000fe2000f8e18ff */
[----:B--2---:R-:W-:Y:S01]  /*1b60*/  @!P3 MOV R2, 0x3000 ;  /* 0x000030000002b802 */ /* 0x004fe20000000f00 */
[----:B--2-4-:R-:W-:Y:S10]  /*1b70*/  @P0 BRA `(.L_x_27) ;  /* 0x00000000000c0947 */ /* 0x014ff40003800000 */
[----:B------:R-:W-:-:S04]  /*1b80*/  SHF.L.U32 R3, R12, 0x1f, RZ ;  /* 0x0000001f0c037819 */ /* 0x000fc800000006ff */
[----:B------:R-:W2:Y:S02]  /*1b90*/  SYNCS.PHASECHK.TRANS64.TRYWAIT P0, [UR33+0x88], R3 ;  /* 0x00008803ff0075a7 */ /* 0x000ea40008001121 */
[----:B--2---:R-:W-:Y:S05]  /*1ba0*/  @!P0 BRA `(.L_x_28) ;  /* 0x0000005c00248947 */ /* 0x004fea0003800000 */
.L_x_27:
[----:B------:R2:W-:Y:S01]  /*1bb0*/  @!P3 SYNCS.ARRIVE.TRANS64 RZ, [UR33], R2 ;  /* 0x00000002ffffb9a7 */ /* 0x0005e20008000021 */
[----:B------:R-:W-:-:S04]  /*1bc0*/  ULOP3.LUT UR5, UR24, 0x2, URZ, 0xfc, !UPT ;  /* 0x0000000218057892 */ /* 0x000fc8000f8efcff */
[----:B------:R-:W-:-:S09]  /*1bd0*/  UISETP.NE.AND UP0, UPT, UR5, 0x2, UPT ;  /* 0x000000020500788c */ /* 0x000fd2000bf05270 */
[----:B------:R-:W-:Y:S05]  /*1be0*/  BRA.U UP0, `(.L_x_29) ;  /* 0x0000000100047547 */ /* 0x000fea000b800000 */
[----:B------:R-:W-:Y:S05]  /*1bf0*/  BPT.TRAP 0x1 ;  /* 0x000000040000795c */ /* 0x000fea0000300000 */
.L_x_29:
[----:B------:R-:W-:Y:S04]  /*1c00*/  BSSY.RECONVERGENT B0, `(.L_x_30) ;  /* 0x0000003000007945 */ /* 0x000fe80003800200 */
[----:B------:R-:W-:Y:S05]  /*1c10*/  @P2 BRA `(.L_x_31) ;  /* 0x0000000000042947 */ /* 0x000fea0003800000 */
[----:B------:R-:W-:Y:S05]  /*1c20*/  BPT.TRAP 0x1 ;  /* 0x000000040000795c */ /* 0x000fea0000300000 */
.L_x_31:
[----:B------:R-:W-:Y:S05]  /*1c30*/  BSYNC.RECONVERGENT B0 ;  /* 0x0000000000007941 */ /* 0x000fea0003800200 */
.L_x_30:
[----:B------:R-:W-:Y:S02]  /*1c40*/  UIADD3 UR5, UPT, UPT, UR4, 0x1, URZ ;  /* 0x0000000104057890 */ /* 0x000fe4000fffe0ff */
[----:B------:R-:W-:Y:S02]  /*1c50*/  ULEA UR32, UR4, UR28, 0xd ;  /* 0x0000001c04207291 */ /* 0x000fe4000f8e68ff */
[----:B------:R-:W-:Y:S02]  /*1c60*/  UISETP.NE.AND UP0, UPT, UR5, 0x11, UPT ;  /* 0x000000110500788c */ /* 0x000fe4000bf05270 */
[----:B------:R-:W-:Y:S02]  /*1c70*/  UIADD3 UR16, UP1, UPT, UR26, 0x80, URZ ;  /* 0x000000801a107890 */ /* 0x000fe4000ff3e0ff */
[----:B------:R-:W-:Y:S02]  /*1c80*/  USEL UR9, URZ, 0x1, UP0 ;  /* 0x00000001ff097887 */ /* 0x000fe40008000000 */
[----:B------:R-:W-:-:S02]  /*1c90*/  USEL UR5, UR5, URZ, UP0 ;  /* 0x000000ff05057287 */ /* 0x000fc40008000000 */
[----:B------:R-:W-:Y:S02]  /*1ca0*/  UIADD3 UR14, UP0, UPT, UR26, 0x180, URZ ;  /* 0x000001801a0e7890 */ /* 0x000fe4000ff1e0ff */
[----:B------:R-:W-:Y:S01]  /*1cb0*/  ULEA UR8, UR5, UR7, 0x3 ;  /* 0x0000000705087291 */ /* 0x000fe2000f8e18ff */
[----:B------:R-:W-:Y:S01]  /*1cc0*/  LOP3.LUT R12, R12, UR9, RZ, 0x3c, !PT ;  /* 0x000000090c0c7c12 */ /* 0x000fe2000f8e3cff */
[----:B------:R-:W-:Y:S02]  /*1cd0*/  USHF.L.U32 UR34, UR6, 0x6, URZ ;  /* 0x0000000606227899 */ /* 0x000fe400080006ff */
[----:B------:R-:W-:Y:S01]  /*1ce0*/  UIADD3.X UR17, UPT, UPT, URZ, UR27, URZ, UP1, !UPT ;  /* 0x0000001bff117290 */ /* 0x000fe20008ffe4ff */
[----:B-1----:R-:W-:Y:S01]  /*1cf0*/  SHF.L.U32 R0, R12, 0x1f, RZ ;  /* 0x0000001f0c007819 */ /* 0x002fe200000006ff */
[----:B------:R-:W-:Y:S02]  /*1d00*/  UIADD3 UR32, UPT, UPT, UR7, 0x4400, UR32 ;  /* 0x0000440007207890 */ /* 0x000fe4000fffe020 */
[----:B------:R-:W-:Y:S01]  /*1d10*/  UIADD3.X UR15, UPT, UPT, URZ, UR27, URZ, UP0, !UPT ;  /* 0x0000001bff0f7290 */ /* 0x000fe200087fe4ff */
[----:B------:R3:W4:Y:S01]  /*1d20*/  SYNCS.PHASECHK.TRANS64.TRYWAIT P0, [UR8+0x88], R0 ;  /* 0x00008800ff0075a7 */ /* 0x0007220008001108 */
[----:B------:R-:W-:Y:S01]  /*1d30*/  ULEA UR8, UR4, UR7, 0xc ;  /* 0x0000000704087291 */ /* 0x000fe2000f8e60ff */
[----:B------:R-:W-:Y:S01]  /*1d40*/  UMOV UR13, 0xf0000 ;  /* 0x000f0000000d7882 */ /* 0x000fe20000000000 */
[----:B------:R-:W-:-:S02]  /*1d50*/  UMOV UR18, 0x0 ;  /* 0x0000000000127882 */ /* 0x000fc40000000000 */
[----:B------:R-:W-:Y:S01]  /*1d60*/  UIADD3 UR8, UPT, UPT, UR8, 0x26400, URZ ;  /* 0x0002640008087890 */ /* 0x000fe2000fffe0ff */
[----:B------:R-:W-:Y:S01]  /*1d70*/  UMOV UR19, 0x10000000 ;  /* 0x1000000000137882 */ /* 0x000fe20000000000 */
[----:B------:R-:W-:Y:S01]  /*1d80*/  UMOV UR12, UR36 ;  /* 0x00000024000c7c82 */ /* 0x000fe20008000000 */
[----:B------:R-:W-:Y:S01]  /*1d90*/  UMOV UR9, UR33 ;  /* 0x0000002100097c82 */ /* 0x000fe20008000000 */
[----:B------:R-:W-:Y:S01]  /*1da0*/  UMOV UR10, UR34 ;  /* 0x00000022000a7c82 */ /* 0x000fe20008000000 */
[----:B------:R1:W-:Y:S01]  /*1db0*/  UTMALDG.3D.MULTICAST [UR32], [UR16], UR13, desc[UR18] ;  /* 0x00001220100073b4 */ /* 0x0003e2000801180d */
[----:B------:R-:W-:Y:S01]  /*1dc0*/  UIADD3 UR6, UPT, UPT, UR6, 0x1, URZ ;  /* 0x0000000106067890 */ /* 0x000fe2000fffe0ff */
[----:B------:R-:W-:-:S03]  /*1dd0*/  UMOV UR4, UR5 ;  /* 0x0000000500047c82 */ /* 0x000fc60008000000 */
[----:B------:R-:W-:Y:S01]  /*1de0*/  UISETP.NE.AND UP0, UPT, UR6, UR21, UPT ;  /* 0x000000150600728c */ /* 0x000fe2000bf05270 */
[----:B------:R3:W-:Y:S01]  /*1df0*/  UTMALDG.3D [UR8], [UR14], desc[UR18] ;  /* 0x000012080e0075b4 */ /* 0x0007e20008011000 */
[----:B-1----:R-:W-:-:S07]  /*1e00*/  UMOV UR13, UR21 ;  /* 0x00000015000d7c82 */ /* 0x002fce0008000000 */
[----:B---3--:R-:W-:Y:S05]  /*1e10*/  BRA.U UP0, `(.L_x_32) ;  /* 0xfffffffd004c7547 */ /* 0x008fea000b83ffff */
.L_x_26:
[----:B------:R-:W-:Y:S01]  /*1e20*/  ULEA UR4, UR5, UR7, 0x3 ;  /* 0x0000000705047291 */ /* 0x000fe2000f8e18ff */
[----:B-1----:R-:W-:Y:S01]  /*1e30*/  SHF.L.U32 R0, R12, 0x1f, RZ ;  /* 0x0000001f0c007819 */ /* 0x002fe200000006ff */
[----:B------:R-:W-:Y:S01]  /*1e40*/  @!P1 SYNCS.ARRIVE.TRANS64.A1T0 RZ, [UR7+0x128], RZ ;  /* 0x000128ffffff99a7 */ /* 0x000fe20008100007 */
[----:B------:R-:W-:-:S06]  /*1e50*/  UISETP.GT.AND UP0, UPT, UR43, UR42, UPT ;  /* 0x0000002a2b00728c */ /* 0x000fcc000bf04270 */
[----:B--2-4-:R1:W2:Y:S03]  /*1e60*/  SYNCS.PHASECHK.TRANS64.TRYWAIT P0, [UR4+0x88], R0 ;  /* 0x00008800ff0075a7 */ /* 0x0142a60008001104 */
[----:B------:R-:W-:Y:S05]  /*1e70*/  BRA.U !UP0, `(.L_x_33) ;  /* 0x0000000108bc7547 */ /* 0x000fea000b800000 */
[----:B------:R-:W-:Y:S01]  /*1e80*/  UIADD3 UR25, UPT, UPT, UR44, UR13, URZ ;  /* 0x0000000d2c197290 */ /* 0x000fe2000fffe0ff */
[----:B------:R-:W-:-:S11]  /*1e90*/  UMOV UR4, UR5 ;  /* 0x0000000500047c82 */ /* 0x000fd60008000000 */
.L_x_39:
[----:B------:R-:W-:Y:S01]  /*1ea0*/  ULEA UR17, UR4, UR7, 0x3 ;  /* 0x0000000704117291 */ /* 0x000fe2000f8e18ff */
[----:B--2---:R-:W-:Y:S01]  /*1eb0*/  @!P3 MOV R2, 0x3000 ;  /* 0x000030000002b802 */ /* 0x004fe20000000f00 */
[----:B--2-4-:R-:W-:Y:S10]  /*1ec0*/  @P0 BRA `(.L_x_34) ;  /* 0x00000000000c0947 */ /* 0x014ff40003800000 */
[----:B------:R-:W-:-:S04]  /*1ed0*/  SHF.L.U32 R3, R12, 0x1f, RZ ;  /* 0x0000001f0c037819 */ /* 0x000fc800000006ff */
[----:B------:R-:W2:Y:S02]  /*1ee0*/  SYNCS.PHASECHK.TRANS64.TRYWAIT P0, [UR17+0x88], R3 ;  /* 0x00008803ff0075a7 */ /* 0x000ea40008001111 */
[----:B--2---:R-:W-:Y:S05]  /*1ef0*/  @!P0 BRA `(.L_x_35) ;  /* 0x0000005800688947 */ /* 0x004fea0003800000 */
.L_x_34:
[----:B------:R2:W-:Y:S01]  /*1f00*/  @!P3 SYNCS.ARRIVE.TRANS64 RZ, [UR17], R2 ;  /* 0x00000002ffffb9a7 */ /* 0x0005e20008000011 */
[----:B------:R-:W-:-:S04]  /*1f10*/  ULOP3.LUT UR5, UR24, 0x2, URZ, 0xfc, !UPT ;  /* 0x0000000218057892 */ /* 0x000fc8000f8efcff */
[----:B------:R-:W-:-:S09]  /*1f20*/  UISETP.NE.AND UP0, UPT, UR5, 0x2, UPT ;  /* 0x000000020500788c */ /* 0x000fd2000bf05270 */
[----:B------:R-:W-:Y:S05]  /*1f30*/  BRA.U UP0, `(.L_x_36) ;  /* 0x0000000100047547 */ /* 0x000fea000b800000 */
[----:B------:R-:W-:Y:S05]  /*1f40*/  BPT.TRAP 0x1 ;  /* 0x000000040000795c */ /* 0x000fea0000300000 */
.L_x_36:
[----:B------:R-:W-:Y:S04]  /*1f50*/  BSSY.RECONVERGENT B0, `(.L_x_37) ;  /* 0x0000003000007945 */ /* 0x000fe80003800200 */
[----:B------:R-:W-:Y:S05]  /*1f60*/  @P2 BRA `(.L_x_38) ;  /* 0x0000000000042947 */ /* 0x000fea0003800000 */
[----:B------:R-:W-:Y:S05]  /*1f70*/  BPT.TRAP 0x1 ;  /* 0x000000040000795c */ /* 0x000fea0000300000 */
.L_x_38:
[----:B------:R-:W-:Y:S05]  /*1f80*/  BSYNC.RECONVERGENT B0 ;  /* 0x0000000000007941 */ /* 0x000fea0003800200 */
.L_x_37:
[----:B------:R-:W-:Y:S02]  /*1f90*/  UIADD3 UR5, UPT, UPT, UR4, 0x1, URZ ;  /* 0x0000000104057890 */ /* 0x000fe4000fffe0ff */
[----:B------:R-:W-:Y:S02]  /*1fa0*/  UIADD3 UR14, UP1, UPT, UR26, 0x80, URZ ;  /* 0x000000801a0e7890 */ /* 0x000fe4000ff3e0ff */
[----:B------:R-:W-:Y:S02]  /*1fb0*/  UISETP.NE.AND UP0, UPT, UR5, 0x11, UPT ;  /* 0x000000110500788c */ /* 0x000fe4000bf05270 */
[----:B------:R-:W-:Y:S02]  /*1fc0*/  USHF.L.U32 UR18, UR13, 0x6, URZ ;  /* 0x000000060d127899 */ /* 0x000fe400080006ff */
[----:B------:R-:W-:Y:S02]  /*1fd0*/  USEL UR8, URZ, 0x1, UP0 ;  /* 0x00000001ff087887 */ /* 0x000fe40008000000 */
[----:B------:R-:W-:-:S02]  /*1fe0*/  USEL UR5, UR5, URZ, UP0 ;  /* 0x000000ff05057287 */ /* 0x000fc40008000000 */
[----:B------:R-:W-:Y:S02]  /*1ff0*/  UIADD3 UR22, UP0, UPT, UR26, 0x180, URZ ;  /* 0x000001801a167890 */ /* 0x000fe4000ff1e0ff */
[----:B------:R-:W-:Y:S01]  /*2000*/  LOP3.LUT R12, R12, UR8, RZ, 0x3c, !PT ;  /* 0x000000080c0c7c12 */ /* 0x000fe2000f8e3cff */
[----:B------:R-:W-:Y:S02]  /*2010*/  ULEA UR6, UR5, UR7, 0x3 ;  /* 0x0000000705067291 */ /* 0x000fe4000f8e18ff */
[----:B------:R-:W-:Y:S01]  /*2020*/  ULEA UR8, UR4, UR7, 0xc ;  /* 0x0000000704087291 */ /* 0x000fe2000f8e60ff */
[----:B-1----:R-:W-:Y:S01]  /*2030*/  SHF.L.U32 R0, R12, 0x1f, RZ ;  /* 0x0000001f0c007819 */ /* 0x002fe200000006ff */
[----:B------:R-:W-:Y:S02]  /*2040*/  ULEA UR16, UR4, UR29, 0xd ;  /* 0x0000001d04107291 */ /* 0x000fe4000f8e68ff */
[----:B------:R-:W-:Y:S02]  /*2050*/  UIADD3.X UR15, UPT, UPT, URZ, UR27, URZ, UP1, !UPT ;  /* 0x0000001bff0f7290 */ /* 0x000fe40008ffe4ff */
[----:B------:R-:W-:Y:S01]  /*2060*/  UIADD3 UR8, UPT, UPT, UR8, 0x26400, URZ ;  /* 0x0002640008087890 */ /* 0x000fe2000fffe0ff */
[----:B------:R3:W4:Y:S01]  /*2070*/  SYNCS.PHASECHK.TRANS64.TRYWAIT P0, [UR6+0x88], R0 ;  /* 0x00008800ff0075a7 */ /* 0x0007220008001106 */
[----:B------:R-:W-:Y:S01]  /*2080*/  UIADD3.X UR23, UPT, UPT, URZ, UR27, URZ, UP0, !UPT ;  /* 0x0000001bff177290 */ /* 0x000fe200087fe4ff */
[----:B------:R-:W-:Y:S01]  /*2090*/  UMOV UR6, 0xf0000 ;  /* 0x000f000000067882 */ /* 0x000fe20000000000 */
[----:B------:R-:W-:Y:S01]  /*20a0*/  UMOV UR30, 0x0 ;  /* 0x00000000001e7882 */ /* 0x000fe20000000000 */
[----:B------:R-:W-:Y:S01]  /*20b0*/  UMOV UR31, 0x10000000 ;  /* 0x10000000001f7882 */ /* 0x000fe20000000000 */
[----:B------:R-:W-:Y:S01]  /*20c0*/  UMOV UR19, UR35 ;  /* 0x0000002300137c82 */ /* 0x000fe20008000000 */
[----:B------:R-:W-:Y:S01]  /*20d0*/  UMOV UR20, UR36 ;  /* 0x0000002400147c82 */ /* 0x000fe20008000000 */
[----:B------:R-:W-:Y:S01]  /*20e0*/  UMOV UR12, UR36 ;  /* 0x00000024000c7c82 */ /* 0x000fe20008000000 */
[----:B------:R-:W-:Y:S01]  /*20f0*/  UMOV UR9, UR17 ;  /* 0x0000001100097c82 */ /* 0x000fe20008000000 */
[----:B------:R-:W-:Y:S01]  /*2100*/  UMOV UR10, UR18 ;  /* 0x00000012000a7c82 */ /* 0x000fe20008000000 */
[----:B------:R3:W-:Y:S01]  /*2110*/  UTMALDG.3D.MULTICAST [UR16], [UR14], UR6, desc[UR30] ;  /* 0x00001e100e0073b4 */ /* 0x0007e20008011806 */
[----:B------:R-:W-:Y:S01]  /*2120*/  UIADD3 UR13, UPT, UPT, UR13, 0x1, URZ ;  /* 0x000000010d0d7890 */ /* 0x000fe2000fffe0ff */
[----:B------:R-:W-:-:S03]  /*2130*/  UMOV UR4, UR5 ;  /* 0x0000000500047c82 */ /* 0x000fc60008000000 */
[----:B------:R-:W-:Y:S01]  /*2140*/  UISETP.NE.AND UP0, UPT, UR13, UR25, UPT ;  /* 0x000000190d00728c */ /* 0x000fe2000bf05270 */
[----:B------:R3:W-:Y:S08]  /*2150*/  UTMALDG.3D [UR8], [UR22], desc[UR30] ;  /* 0x00001e08160075b4 */ /* 0x0007f00008011000 */
[----:B---3--:R-:W-:Y:S05]  /*2160*/  BRA.U UP0, `(.L_x_39) ;  /* 0xfffffffd004c7547 */ /* 0x008fea000b83ffff */
.L_x_33:
[C---:B------:R-:W-:Y:S01]  /*2170*/  LEA R3, R11.reuse, UR7, 0x3 ;  /* 0x000000070b037c11 */ /* 0x040fe2000f8e18ff */
[----:B------:R-:W-:Y:S01]  /*2180*/  NOP ;  /* 0x0000000000007918 */ /* 0x000fe20000000000 */
[----:B-1----:R-:W-:Y:S02]  /*2190*/  SHF.L.U32 R0, R10, 0x1f, RZ ;  /* 0x0000001f0a007819 */ /* 0x002fe400000006ff */
[----:B------:R-:W-:Y:S02]  /*21a0*/  LEA R4, R11, UR7, 0x4 ;  /* 0x000000070b047c11 */ /* 0x000fe4000f8e20ff */
[----:B--2-4-:R-:W1:Y:S02]  /*21b0*/  SYNCS.PHASECHK.TRANS64.TRYWAIT P0, [R3+URZ+0x130], R0 ;  /* 0x00013000030075a7 */ /* 0x014e6400080011ff */
[----:B-1----:R-:W-:Y:S05]  /*21c0*/  @!P0 BRA `(.L_x_40) ;  /* 0x0000005400cc8947 */ /* 0x002fea0003800000 */
.L_x_119:
[----:B------:R-:W2:Y:S01]  /*21d0*/  LDS.128 R4, [R4+0x1c0] ;  /* 0x0001c00004047984 */ /* 0x000ea20000000c00 */
[----:B------:R-:W-:Y:S01]  /*21e0*/  UISETP.GE.AND UP0, UPT, UR40, 0x1, UPT ;  /* 0x000000012800788c */ /* 0x000fe2000bf06270 */
[----:B------:R-:W-:Y:S01]  /*21f0*/  @!PT LDS RZ, [RZ] ;  /* 0x00000000fffff984 */ /* 0x000fe20000000800 */
[----:B------:R-:W-:Y:S01]  /*2200*/  @!PT LDS RZ, [RZ] ;  /* 0x00000000fffff984 */ /* 0x000fe20000000800 */
[----:B------:R-:W-:Y:S01]  /*2210*/  @!PT LDS RZ, [RZ] ;  /* 0x00000000fffff984 */ /* 0x000fe20000000800 */
[----:B------:R-:W-:Y:S01]  /*2220*/  @!PT LDS RZ, [RZ] ;  /* 0x00000000fffff984 */ /* 0x000fe20000000800 */
[----:B------:R3:W-:Y:S06]  /*2230*/  MEMBAR.ALL.CTA ;  /* 0x0000000000007992 */ /* 0x0007ec0000008000 */
[----:B---3--:R-:W3:Y:S01]  /*2240*/  FENCE.VIEW.ASYNC.S ;  /* 0x00000000000073c6 */ /* 0x008ee20000000000 */
[----:B--2---:R-:W-:-:S13]  /*2250*/  LOP3.LUT P0, RZ, R6, 0x1, RZ, 0xc0, !PT ;  /* 0x0000000106ff7812 */ /* 0x004fda000780c0ff */
[----:B---3--:R-:W-:Y:S01]  /*2260*/  VOTEU.ANY UP1, P0 ;  /* 0x0000000000ff7886 */ /* 0x008fe20000020100 */
[----:B------:R-:W-:-:S13]  /*2270*/  PLOP3.LUT P0, PT, PT, PT, UP1, 0x80, 0x8 ;  /* 0x000000000008781c */ /* 0x000fda0003f0f018 */
[----:B-1----:R-:W-:Y:S02]  /*2280*/  @P0 LOP3.LUT R0, R5, 0xffff, RZ, 0xc0, !PT ;  /* 0x0000ffff05000812 */ /* 0x002fe400078ec0ff */
[----:B------:R-:W-:Y:S02]  /*2290*/  @P0 MOV R2, R4 ;  /* 0x0000000400020202 */ /* 0x000fe40000000f00 */
[----:B------:R-:W-:Y:S01]  /*22a0*/  @P0 R2UR UR6, R0 ;  /* 0x00000000000602ca */ /* 0x000fe200000e0000 */
[----:B------:R-:W-:Y:S01]  /*22b0*/  VIADD R0, R3, 0x140 ;  /* 0x0000014003007836 */ /* 0x000fe20000000000 */
[----:B------:R-:W-:Y:S02]  /*22c0*/  @P0 SHF.R.U32.HI R4, RZ, 0x10, R5 ;  /* 0x00000010ff040819 */ /* 0x000fe40000011605 */
[----:B------:R-:W-:Y:S02]  /*22d0*/  @P0 R2UR UR8, R2 ;  /* 0x00000000020802ca */ /* 0x000fe400000e0000 */
[----:B------:R-:W-:-:S02]  /*22e0*/  PRMT R0, RZ, 0x654, R0 ;  /* 0x00000654ff007816 */ /* 0x000fc40000000000 */
[----:B------:R-:W-:Y:S02]  /*22f0*/  @P0 R2UR UR4, R4 ;  /* 0x00000000040402ca */ /* 0x000fe400000e0000 */
[----:B------:R1:W-:Y:S03]  /*2300*/  SYNCS.ARRIVE.TRANS64.RED.A1T0 RZ, [R0+URZ], RZ ;  /* 0x000000ff00ff79a7 */ /* 0x0003e600081004ff */
[----:B------:R-:W-:-:S04]  /*2310*/  @UP1 UMOV UR37, UR6 ;  /* 0x0000000600251c82 */ /* 0x000fc80008000000 */
[----:B------:R-:W-:-:S04]  /*2320*/  @UP1 UMOV UR38, UR8 ;  /* 0x0000000800261c82 */ /* 0x000fc80008000000 */
[----:B------:R-:W-:Y:S01]  /*2330*/  @UP1 UMOV UR36, UR4 ;  /* 0x0000000400241c82 */ /* 0x000fe20008000000 */
[----:B------:R-:W-:Y:S05]  /*2340*/  BRA.U !UP0, `(.L_x_41) ;  /* 0x0000000108d47547 */ /* 0x000fea000b800000 */
[----:B------:R-:W2:Y:S01]  /*2350*/  LDCU.128 UR12, c[0x0][0xb10] ;  /* 0x00016200ff0c77ac */ /* 0x000ea20008000c00 */
[----:B------:R-:W3:Y:S01]  /*2360*/  LDCU UR25, c[0x0][0xb20] ;  /* 0x00016400ff1977ac */ /* 0x000ee20008000800 */
[----:B------:R-:W4:Y:S01]  /*2370*/  LDCU UR20, c[0x0][0xb0c] ;  /* 0x00016180ff1477ac */ /* 0x000f220008000800 */
[----:B------:R-:W1:Y:S01]  /*2380*/  LDCU.64 UR10, c[0x0][0xb28] ;  /* 0x00016500ff0a77ac */ /* 0x000e620008000a00 */
[----:B------:R-:W-:Y:S02]  /*2390*/  UISETP.NE.AND UP3, UPT, UR40, 0x1, UPT ;  /* 0x000000012800788c */ /* 0x000fe4000bf65270 */
[----:B--2---:R-:W-:Y:S02]  /*23a0*/  UIMAD.WIDE.U32 UR16, UR39, UR15, URZ ;  /* 0x0000000f271072a5 */ /* 0x004fe4000f8e00ff */
[----:B------:R-:W-:Y:S02]  /*23b0*/  UIMAD.WIDE.U32 UR8, UR41, UR12, URZ ;  /* 0x0000000c290872a5 */ /* 0x000fe4000f8e00ff */
[----:B------:R-:W-:-:S02]  /*23c0*/  UISETP.NE.AND UP0, UPT, UR14, 0x1, UPT ;  /* 0x000000010e00788c */ /* 0x000fc4000bf05270 */
[----:B------:R-:W-:Y:S01]  /*23d0*/  UIMAD.WIDE.U32 UR22, UR37, UR15, URZ ;  /* 0x0000000f251672a5 */ /* 0x000fe2000f8e00ff */
[----:B------:R-:W-:Y:S02]  /*23e0*/  UMOV UR16, UR17 ;  /* 0x0000001100107c82 */ /* 0x000fe40008000000 */
[----:B------:R-:W-:Y:S01]  /*23f0*/  UMOV UR8, UR9 ;  /* 0x0000000900087c82 */ /* 0x000fe20008000000 */
[----:B---3--:R-:W-:Y:S02]  /*2400*/  USHF.R.U32.HI UR16, URZ, UR25, UR16 ;  /* 0x00000019ff107299 */ /* 0x008fe40008011610 */
[----:B----4-:R-:W-:Y:S02]  /*2410*/  UISETP.NE.AND UP2, UPT, UR20, 0x1, UPT ;  /* 0x000000011400788c */ /* 0x010fe4000bf45270 */
[----:B------:R-:W-:Y:S02]  /*2420*/  USHF.R.U32.HI UR8, URZ, UR13, UR8 ;  /* 0x0000000dff087299 */ /* 0x000fe40008011608 */
[----:B------:R-:W-:-:S02]  /*2430*/  USEL UR6, UR39, UR16, !UP0 ;  /* 0x0000001027067287 */ /* 0x000fc4000c000000 */
[----:B------:R-:W-:Y:S02]  /*2440*/  USEL UR8, UR41, UR8, !UP2 ;  /* 0x0000000829087287 */ /* 0x000fe4000d000000 */
[----:B-1----:R-:W-:Y:S01]  /*2450*/  UIMAD.WIDE.U32 UR16, UR6, UR10, URZ ;  /* 0x0000000a061072a5 */ /* 0x002fe2000f8e00ff */
[----:B------:R-:W-:Y:S01]  /*2460*/  UMOV UR4, UR23 ;  /* 0x0000001700047c82 */ /* 0x000fe20008000000 */
[----:B------:R-:W-:Y:S02]  /*2470*/  UIMAD.WIDE.U32 UR18, UR38, UR12, URZ ;  /* 0x0000000c261272a5 */ /* 0x000fe4000f8e00ff */
[----:B------:R-:W-:-:S03]  /*2480*/  UIMAD.WIDE.U32 UR22, UR8, UR10, URZ ;  /* 0x0000000a081672a5 */ /* 0x000fc6000f8e00ff */
[----:B------:R-:W-:Y:S01]  /*2490*/  UMOV UR16, UR17 ;  /* 0x0000001100107c82 */ /* 0x000fe20008000000 */
[----:B------:R-:W-:Y:S02]  /*24a0*/  USHF.R.U32.HI UR4, URZ, UR25, UR4 ;  /* 0x00000019ff047299 */ /* 0x000fe40008011604 */
[----:B------:R-:W-:Y:S01]  /*24b0*/  @UP3 USHF.R.U32.HI UR6, URZ, UR11, UR16 ;  /* 0x0000000bff063299 */ /* 0x000fe20008011610 */
[----:B------:R-:W-:Y:S01]  /*24c0*/  UMOV UR18, UR19 ;  /* 0x0000001300127c82 */ /* 0x000fe20008000000 */
[----:B------:R-:W-:Y:S01]  /*24d0*/  UMOV UR22, UR23 ;  /* 0x0000001700167c82 */ /* 0x000fe20008000000 */
[----:B------:R-:W-:Y:S02]  /*24e0*/  USHF.R.U32.HI UR13, URZ, UR13, UR18 ;  /* 0x0000000dff0d7299 */ /* 0x000fe40008011612 */
[----:B------:R-:W-:Y:S02]  /*24f0*/  USEL UR4, UR37, UR4, !UP0 ;  /* 0x0000000425047287 */ /* 0x000fe4000c000000 */
[----:B------:R-:W-:-:S02]  /*2500*/  @UP3 USHF.R.U32.HI UR8, URZ, UR11, UR22 ;  /* 0x0000000bff083299 */ /* 0x000fc40008011616 */
[----:B------:R-:W-:Y:S02]  /*2510*/  UIMAD UR9, UR40, UR6, URZ ;  /* 0x00000006280972a4 */ /* 0x000fe4000f8e02ff */
[----:B------:R-:W-:Y:S02]  /*2520*/  USEL UR6, UR38, UR13, !UP2 ;  /* 0x0000000d26067287 */ /* 0x000fe4000d000000 */
[----:B------:R-:W-:Y:S02]  /*2530*/  UIMAD UR12, UR40, UR8, URZ ;  /* 0x00000008280c72a4 */ /* 0x000fe4000f8e02ff */
[----:B------:R-:W-:Y:S02]  /*2540*/  UISETP.GE.AND UP0, UPT, UR4, UR9, UPT ;  /* 0x000000090400728c */ /* 0x000fe4000bf06270 */
[----:B------:R-:W-:Y:S02]  /*2550*/  UIMAD.WIDE.U32 UR16, UR4, UR10, URZ ;  /* 0x0000000a041072a5 */ /* 0x000fe4000f8e00ff */
[----:B------:R-:W-:-:S02]  /*2560*/  UISETP.GE.OR UP0, UPT, UR6, UR12, UP0 ;  /* 0x0000000c0600728c */ /* 0x000fc40008706670 */
        /* <DEDUP_REMOVED lines=19> */
.L_x_41:
[----:B------:R-:W2:Y:S02]  /*26a0*/  LDCU UR4, c[0x0][0xb30] ;  /* 0x00016600ff0477ac */ /* 0x000ea40008000800 */
[----:B--2---:R-:W-:-:S09]  /*26b0*/  UISETP.NE.AND UP0, UPT, UR4, 0x1, UPT ;  /* 0x000000010400788c */ /* 0x004fd2000bf05270 */
[----:B------:R-:W-:Y:S05]  /*26c0*/  BRA.U UP0, `(.L_x_42) ;  /* 0x0000000100447547 */ /* 0x000fea000b800000 */
[----:B------:R-:W2:Y:S01]  /*26d0*/  LDCU.128 UR12, c[0x0][0xb10] ;  /* 0x00016200ff0c77ac */ /* 0x000ea20008000c00 */
[----:B------:R-:W3:Y:S01]  /*26e0*/  LDCU UR16, c[0x0][0xb0c] ;  /* 0x00016180ff1077ac */ /* 0x000ee20008000800 */
[----:B------:R-:W4:Y:S01]  /*26f0*/  LDCU UR17, c[0x0][0xb20] ;  /* 0x00016400ff1177ac */ /* 0x000f220008000800 */
[----:B--2---:R-:W-:Y:S02]  /*2700*/  UIMAD.WIDE.U32 UR10, UR38, UR12, URZ ;  /* 0x0000000c260a72a5 */ /* 0x004fe4000f8e00ff */
[----:B------:R-:W-:Y:S02]  /*2710*/  UIMAD.WIDE.U32 UR8, UR37, UR15, URZ ;  /* 0x0000000f250872a5 */ /* 0x000fe4000f8e00ff */
[----:B---3--:R-:W-:Y:S02]  /*2720*/  UISETP.NE.AND UP2, UPT, UR16, 0x1, UPT ;  /* 0x000000011000788c */ /* 0x008fe4000bf45270 */
[----:B------:R-:W-:Y:S01]  /*2730*/  UISETP.NE.AND UP0, UPT, UR14, 0x1, UPT ;  /* 0x000000010e00788c */ /* 0x000fe2000bf05270 */
[----:B------:R-:W-:-:S02]  /*2740*/  UMOV UR6, UR11 ;  /* 0x0000000b00067c82 */ /* 0x000fc40008000000 */
[----:B------:R-:W-:Y:S01]  /*2750*/  UMOV UR4, UR9 ;  /* 0x0000000900047c82 */ /* 0x000fe20008000000 */
[----:B------:R-:W-:Y:S02]  /*2760*/  USHF.R.U32.HI UR6, URZ, UR13, UR6 ;  /* 0x0000000dff067299 */ /* 0x000fe40008011606 */
[----:B----4-:R-:W-:Y:S02]  /*2770*/  USHF.R.U32.HI UR4, URZ, UR17, UR4 ;  /* 0x00000011ff047299 */ /* 0x010fe40008011604 */
[----:B------:R-:W-:Y:S02]  /*2780*/  USEL UR6, UR38, UR6, !UP2 ;  /* 0x0000000626067287 */ /* 0x000fe4000d000000 */
[----:B------:R-:W-:-:S04]  /*2790*/  USEL UR4, UR37, UR4, !UP0 ;  /* 0x0000000425047287 */ /* 0x000fc8000c000000 */
[----:B------:R-:W-:Y:S02]  /*27a0*/  UIADD3 UR8, UPT, UPT, UR6, -UR4, URZ ;  /* 0x8000000406087290 */ /* 0x000fe4000fffe0ff */
[----:B------:R-:W-:Y:S02]  /*27b0*/  UIADD3 UR4, UPT, UPT, -UR6, UR4, URZ ;  /* 0x0000000406047290 */ /* 0x000fe4000fffe1ff */
[----:B------:R-:W-:Y:S02]  /*27c0*/  UIMAD UR37, UR8, UR14, UR37 ;  /* 0x0000000e082572a4 */ /* 0x000fe4000f8e0225 */
[----:B------:R-:W-:-:S12]  /*27d0*/  UIMAD UR38, UR4, UR16, UR38 ;  /* 0x00000010042672a4 */ /* 0x000fd8000f8e0226 */
.L_x_42:
[----:B------:R-:W-:Y:S01]  /*27e0*/  VIADD R11, R11, 0x1 ;  /* 0x000000010b0b7836 */ /* 0x000fe20000000000 */
[----:B------:R-:W-:Y:S01]  /*27f0*/  PLOP3.LUT P1, PT, PT, PT, PT, 0x80, 0x8 ;  /* 0x000000000008781c */ /* 0x000fe20003f2f070 */
[----:B------:R-:W-:Y:S02]  /*2800*/  UIADD3 UR46, UPT, UPT, UR38, UR58, URZ ;  /* 0x0000003a262e7290 */ /* 0x000fe4000fffe0ff */
[----:B------:R-:W-:Y:S01]  /*2810*/  UIADD3 UR45, UPT, UPT, UR37, UR55, URZ ;  /* 0x00000037252d7290 */ /* 0x000fe2000fffe0ff */
[----:B------:R-:W-:-:S04]  /*2820*/  ISETP.NE.AND P0, PT, R11, 0x2, PT ;  /* 0x000000020b00780c */ /* 0x000fc80003f05270 */
[----:B-1----:R-:W-:Y:S02]  /*2830*/  SEL R0, RZ, 0x1, P0 ;  /* 0x00000001ff007807 */ /* 0x002fe40000000000 */
[----:B------:R-:W-:Y:S02]  /*2840*/  SEL R11, R11, RZ, P0 ;  /* 0x000000ff0b0b7207 */ /* 0x000fe40000000000 */
[----:B------:R-:W-:Y:S01]  /*2850*/  LOP3.LUT R10, R10, R0, RZ, 0x3c, !PT ;  /* 0x000000000a0a7212 */ /* 0x000fe200078e3cff */
[----:B------:R-:W-:Y:S06]  /*2860*/  BRA.U UP1, `(.L_x_43) ;  /* 0xfffffff101607547 */ /* 0x000fec000b83ffff */
[----:B------:R-:W-:Y:S01]  /*2870*/  UIADD3 UR7, UPT, UPT, UR7, 0x88, URZ ;  /* 0x0000008807077890 */ /* 0x000fe2000fffe0ff */
[----:B------:R-:W-:-:S03]  /*2880*/  SHF.L.U32 R2, R12, 0x1f, RZ ;  /* 0x0000001f0c027819 */ /* 0x000fc600000006ff */
[----:B------:R-:W-:-:S09]  /*2890*/  ULEA UR4, UR5, UR7, 0x3 ;  /* 0x0000000705047291 */ /* 0x000fd2000f8e18ff */
[----:B------:R-:W1:Y:S02]  /*28a0*/  SYNCS.PHASECHK.TRANS64.TRYWAIT P0, [UR4], R2 ;  /* 0x00000002ff0075a7 */ /* 0x000e640008001104 */
[----:B-1----:R-:W-:Y:S05]  /*28b0*/  @!P0 BRA `(.L_x_44) ;  /* 0x0000005000248947 */ /* 0x002fea0003800000 */
.L_x_121:
[----:B------:R-:W-:-:S04]  /*28c0*/  UIADD3 UR4, UPT, UPT, UR5, 0x1, URZ ;  /* 0x0000000105047890 */ /* 0x000fc8000fffe0ff */
[----:B------:R-:W-:-:S04]  /*28d0*/  UISETP.NE.AND UP0, UPT, UR4, 0x11, UPT ;  /* 0x000000110400788c */ /* 0x000fc8000bf05270 */
[----:B------:R-:W-:Y:S02]  /*28e0*/  USEL UR6, URZ, 0x1, UP0 ;  /* 0x00000001ff067887 */ /* 0x000fe40008000000 */
[----:B------:R-:W-:-:S04]  /*28f0*/  USEL UR4, UR4, URZ, UP0 ;  /* 0x000000ff04047287 */ /* 0x000fc80008000000 */
[----:B------:R-:W-:Y:S01]  /*2900*/  ULEA UR5, UR4, UR7, 0x3 ;  /* 0x0000000704057291 */ /* 0x000fe2000f8e18ff */
[----:B-1----:R-:W-:-:S04]  /*2910*/  LOP3.LUT R2, R12, UR6, RZ, 0x3c, !PT ;  /* 0x000000060c027c12 */ /* 0x002fc8000f8e3cff */
[----:B------:R-:W-:-:S04]  /*2920*/  SHF.L.U32 R3, R2, 0x1f, RZ ;  /* 0x0000001f02037819 */ /* 0x000fc800000006ff */
[----:B------:R-:W1:Y:S02]  /*2930*/  SYNCS.PHASECHK.TRANS64.TRYWAIT P0, [UR5], R3 ;  /* 0x00000003ff0075a7 */ /* 0x000e640008001105 */
[----:B-1----:R-:W-:Y:S05]  /*2940*/  @!P0 BRA `(.L_x_45) ;  /* 0x0000005000188947 */ /* 0x002fea0003800000 */
.L_x_123:
[----:B------:R-:W-:-:S04]  /*2950*/  UIADD3 UR4, UPT, UPT, UR4, 0x1, URZ ;  /* 0x0000000104047890 */ /* 0x000fc8000fffe0ff */
[----:B------:R-:W-:-:S04]  /*2960*/  UISETP.NE.AND UP0, UPT, UR4, 0x11, UPT ;  /* 0x000000110400788c */ /* 0x000fc8000bf05270 */
[----:B------:R-:W-:Y:S02]  /*2970*/  USEL UR6, URZ, 0x1, UP0 ;  /* 0x00000001ff067887 */ /* 0x000fe40008000000 */
[----:B------:R-:W-:-:S04]  /*2980*/  USEL UR4, UR4, URZ, UP0 ;  /* 0x000000ff04047287 */ /* 0x000fc80008000000 */
[----:B------:R-:W-:Y:S01]  /*2990*/  ULEA UR5, UR4, UR7, 0x3 ;  /* 0x0000000704057291 */ /* 0x000fe2000f8e18ff */
[----:B------:R-:W-:-:S04]  /*29a0*/  LOP3.LUT R2, R2, UR6, RZ, 0x3c, !PT ;  /* 0x0000000602027c12 */ /* 0x000fc8000f8e3cff */
[----:B-1----:R-:W-:-:S04]  /*29b0*/  SHF.L.U32 R3, R2, 0x1f, RZ ;  /* 0x0000001f02037819 */ /* 0x002fc800000006ff */
[----:B------:R-:W1:Y:S02]  /*29c0*/  SYNCS.PHASECHK.TRANS64.TRYWAIT P0, [UR5], R3 ;  /* 0x00000003ff0075a7 */ /* 0x000e640008001105 */
[----:B-1----:R-:W-:Y:S05]  /*29d0*/  @!P0 BRA `(.L_x_46) ;  /* 0x00000050000c8947 */ /* 0x002fea0003800000 */
.L_x_125:
        /* <DEDUP_REMOVED lines=9> */
.L_x_127:
        /* <DEDUP_REMOVED lines=9> */
.L_x_129:
        /* <DEDUP_REMOVED lines=9> */
.L_x_131:
        /* <DEDUP_REMOVED lines=9> */
.L_x_133:
        /* <DEDUP_REMOVED lines=9> */
.L_x_135:
        /* <DEDUP_REMOVED lines=9> */
.L_x_137:
        /* <DEDUP_REMOVED lines=9> */
.L_x_139:
        /* <DEDUP_REMOVED lines=9> */
.L_x_141:
        /* <DEDUP_REMOVED lines=9> */
.L_x_143:
        /* <DEDUP_REMOVED lines=9> */
.L_x_145:
        /* <DEDUP_REMOVED lines=9> */
.L_x_147:
        /* <DEDUP_REMOVED lines=9> */
.L_x_149:
        /* <DEDUP_REMOVED lines=9> */
.L_x_151:
[----:B------:R-:W-:-:S04]  /*3130*/  UIADD3 UR4, UPT, UPT, UR4, 0x1, URZ ;  /* 0x0000000104047890 */ /* 0x000fc8000fffe0ff */
[----:B------:R-:W-:-:S04]  /*3140*/  UISETP.NE.AND UP0, UPT, UR4, 0x11, UPT ;  /* 0x000000110400788c */ /* 0x000fc8000bf05270 */
[----:B------:R-:W-:Y:S02]  /*3150*/  USEL UR5, URZ, 0x1, UP0 ;  /* 0x00000001ff057887 */ /* 0x000fe40008000000 */
[----:B------:R-:W-:-:S04]  /*3160*/  USEL UR4, UR4, URZ, UP0 ;  /* 0x000000ff04047287 */ /* 0x000fc80008000000 */
[----:B------:R-:W-:Y:S01]  /*3170*/  ULEA UR4, UR4, UR7, 0x3 ;  /* 0x0000000704047291 */ /* 0x000fe2000f8e18ff */
[----:B------:R-:W-:-:S04]  /*3180*/  LOP3.LUT R2, R2, UR5, RZ, 0x3c, !PT ;  /* 0x0000000502027c12 */ /* 0x000fc8000f8e3cff */
[----:B------:R-:W-:Y:S01]  /*3190*/  SHF.L.U32 R2, R2, 0x1f, RZ ;  /* 0x0000001f02027819 */ /* 0x000fe200000006ff */
[----:B-1----:R-:W-:-:S07]  /*31a0*/  IMAD.U32 R0, RZ, RZ, UR4 ;  /* 0x00000004ff007e24 */ /* 0x002fce000f8e00ff */
.L_x_60:
[----:B-1----:R1:W2:Y:S02]  /*31b0*/  SYNCS.PHASECHK.TRANS64.TRYWAIT P0, [R0+URZ], R2 ;  /* 0x00000002000075a7 */ /* 0x0022a400080011ff */
[----:B--2---:R-:W-:Y:S05]  /*31c0*/  @!P0 NANOSLEEP.SYNCS 0x989680 ;  /* 0x009896800000895d */ /* 0x004fea0003900000 */
[----:B------:R-:W2:Y:S02]  /*31d0*/  @!P0 SYNCS.PHASECHK.TRANS64 P0, [R0+URZ], R2 ;  /* 0x00000002000085a7 */ /* 0x000ea400080010ff */
[----:B--2---:R-:W-:Y:S05]  /*31e0*/  @P0 EXIT ;  /* 0x000000000000094d */ /* 0x004fea0003800000 */
[----:B------:R-:W-:Y:S05]  /*31f0*/  BRA `(.L_x_60) ;  /* 0xfffffffc00ec7947 */ /* 0x000fea000383ffff */
.L_x_23:
[----:B------:R-:W-:-:S04]  /*3200*/  UISETP.NE.AND UP0, UPT, UR61, URZ, UPT ;  /* 0x000000ff3d00728c */ /* 0x000fc8000bf05270 */
[----:B------:R-:W-:-:S09]  /*3210*/  UISETP.NE.OR UP0, UPT, UR22, 0x1, UP0 ;  /* 0x000000011600788c */ /* 0x000fd20008705670 */
[----:B------:R-:W-:Y:S05]  /*3220*/  BRA.U UP0, `(.L_x_61) ;  /* 0x0000000500487547 */ /* 0x000fea000b800000 */
[----:B------:R-:W-:Y:S01]  /*3230*/  ISETP.GE.U32.AND P2, PT, R0, 0x4, PT ;  /* 0x000000040000780c */ /* 0x000fe20003f46070 */
[----:B------:R-:W-:Y:S01]  /*3240*/  IMAD.MOV.U32 R12, RZ, RZ, 0x1 ;  /* 0x00000001ff0c7424 */ /* 0x000fe200078e00ff */
[----:B------:R-:W-:Y:S02]  /*3250*/  CS2R R10, SRZ ;  /* 0x00000000000a7805 */ /* 0x000fe4000001ff00 */
[----:B------:R-:W-:Y:S01]  /*3260*/  CS2R R8, SRZ ;  /* 0x0000000000087805 */ /* 0x000fe2000001ff00 */
[----:B------:R-:W-:Y:S01]  /*3270*/  UMOV UR4, 0x400 ;  /* 0x0000040000047882 */ /* 0x000fe20000000000 */
[----:B------:R-:W-:Y:S01]  /*3280*/  UMOV UR5, URZ ;  /* 0x000000ff00057c82 */ /* 0x000fe20008000000 */
[----:B------:R-:W-:-:S12]  /*3290*/  ULEA UR6, UR61, UR4, 0x18 ;  /* 0x000000043d067291 */ /* 0x000fd8000f8ec0ff */
.L_x_65:
[----:B------:R-:W-:Y:S02]  /*32a0*/  LEA R2, R8, UR6, 0x3 ;  /* 0x0000000608027c11 */ /* 0x000fe4000f8e18ff */
[----:B------:R-:W-:-:S03]  /*32b0*/  SHF.L.U32 R4, R9, 0x1f, RZ ;  /* 0x0000001f09047819 */ /* 0x000fc600000006ff */
[----:B------:R-:W-:Y:S01]  /*32c0*/  VIADD R5, R2, 0x1a0 ;  /* 0x000001a002057836 */ /* 0x000fe20000000000 */
[----:B------:R-:W1:Y:S02]  /*32d0*/  SYNCS.PHASECHK.TRANS64.TRYWAIT P0, [R2+URZ+0x190], R4 ;  /* 0x00019004020075a7 */ /* 0x000e6400080011ff */
[----:B-1----:R-:W-:Y:S05]  /*32e0*/  @!P0 BRA `(.L_x_62) ;  /* 0x0000004c00188947 */ /* 0x002fea0003800000 */
.L_x_152:
[----:B------:R-:W-:Y:S01]  /*32f0*/  ULEA UR4, UR5, UR6, 0x3 ;  /* 0x0000000605047291 */ /* 0x000fe2000f8e18ff */
[----:B-1----:R-:W-:Y:S01]  /*3300*/  PRMT R2, RZ, 0x654, R5 ;  /* 0x00000654ff027816 */ /* 0x002fe20000000005 */
[----:B------:R-:W-:Y:S01]  /*3310*/  @!P2 IMAD.MOV.U32 R4, RZ, RZ, 0x10 ;  /* 0x00000010ff04a424 */ /* 0x000fe200078e00ff */
[----:B------:R-:W-:Y:S01]  /*3320*/  SHF.L.U32 R5, R12, 0x1f, RZ ;  /* 0x0000001f0c057819 */ /* 0x000fe200000006ff */
[----:B------:R-:W-:Y:S01]  /*3330*/  UIADD3 UR7, UPT, UPT, UR4, 0x130, URZ ;  /* 0x0000013004077890 */ /* 0x000fe2000fffe0ff */
[----:B------:R1:W-:Y:S05]  /*3340*/  SYNCS.ARRIVE.TRANS64.RED.A1T0 RZ, [R2+URZ], RZ ;  /* 0x000000ff02ff79a7 */ /* 0x0003ea00081004ff */
[----:B------:R-:W-:Y:S01]  /*3350*/  IMAD.U32 R6, RZ, RZ, UR7 ;  /* 0x00000007ff067e24 */ /* 0x000fe2000f8e00ff */
[----:B------:R-:W2:Y:S04]  /*3360*/  SYNCS.PHASECHK.TRANS64.TRYWAIT P0, [UR4+0x140], R5 ;  /* 0x00014005ff0075a7 */ /* 0x000ea80008001104 */
[----:B------:R-:W-:Y:S01]  /*3370*/  PRMT R6, R0, 0x654, R6 ;  /* 0x0000065400067816 */ /* 0x000fe20000000006 */
[----:B-12---:R-:W-:Y:S06]  /*3380*/  @!P0 BRA `(.L_x_63) ;  /* 0x0000004c00048947 */ /* 0x006fec0003800000 */
.L_x_154:
[----:B------:R-:W-:Y:S01]  /*3390*/  ULEA UR8, UR5, UR6, 0x4 ;  /* 0x0000000605087291 */ /* 0x000fe2000f8e20ff */
[----:B------:R-:W-:Y:S01]  /*33a0*/  SEL R3, R6, R3, !P2 ;  /* 0x0000000306037207 */ /* 0x000fe20005000000 */
[----:B------:R-:W-:Y:S01]  /*33b0*/  UIADD3 UR9, UPT, UPT, UR4, 0x130, URZ ;  /* 0x0000013004097890 */ /* 0x000fe2000fffe0ff */
[----:B-1----:R-:W-:Y:S01]  /*33c0*/  LEA R2, R11, UR6, 0x3 ;  /* 0x000000060b027c11 */ /* 0x002fe2000f8e18ff */
[----:B------:R-:W-:Y:S01]  /*33d0*/  UIADD3 UR8, UPT, UPT, UR8, 0x1c0, URZ ;  /* 0x000001c008087890 */ /* 0x000fe2000fffe0ff */
[----:B------:R1:W-:Y:S01]  /*33e0*/  @!P2 SYNCS.ARRIVE.TRANS64.RED RZ, [R3+URZ], R4 ;  /* 0x0000000403ffa9a7 */ /* 0x0003e200080004ff */
[----:B------:R-:W-:Y:S01]  /*33f0*/  UIADD3 UR4, UPT, UPT, UR5, 0x1, URZ ;  /* 0x0000000105047890 */ /* 0x000fe2000fffe0ff */
[----:B------:R-:W-:-:S03]  /*3400*/  VIADD R8, R8, 0x1 ;  /* 0x0000000108087836 */ /* 0x000fc60000000000 */
[----:B------:R-:W-:Y:S02]  /*3410*/  UISETP.NE.AND UP0, UPT, UR4, 0x2, UPT ;  /* 0x000000020400788c */ /* 0x000fe4000bf05270 */
[----:B------:R-:W-:Y:S01]  /*3420*/  ISETP.NE.AND P0, PT, R8, 0x2, PT ;  /* 0x000000020800780c */ /* 0x000fe20003f05270 */
[----:B------:R-:W-:Y:S06]  /*3430*/  UGETNEXTWORKID.BROADCAST [UR8], [UR9] ;  /* 0x00000000080073ca */ /* 0x000fec0008000100 */
[----:B------:R-:W-:Y:S02]  /*3440*/  USEL UR7, URZ, 0x1, UP0 ;  /* 0x00000001ff077887 */ /* 0x000fe40008000000 */
[----:B------:R-:W-:-:S04]  /*3450*/  USEL UR5, UR4, URZ, UP0 ;  /* 0x000000ff04057287 */ /* 0x000fc80008000000 */
[----:B------:R-:W-:Y:S02]  /*3460*/  LOP3.LUT R12, R12, UR7, RZ, 0x3c, !PT ;  /* 0x000000070c0c7c12 */ /* 0x000fe4000f8e3cff */
[----:B-1----:R-:W-:-:S04]  /*3470*/  SHF.L.U32 R4, R10, 0x1f, RZ ;  /* 0x0000001f0a047819 */ /* 0x002fc800000006ff */
[----:B------:R-:W1:Y:S02]  /*3480*/  SYNCS.PHASECHK.TRANS64.TRYWAIT P1, [R2+URZ+0x130], R4 ;  /* 0x00013004020075a7 */ /* 0x000e6400080211ff */
[----:B-1----:R-:W-:Y:S05]  /*3490*/  @!P1 BRA `(.L_x_64) ;  /* 0x0000004800d89947 */ /* 0x002fea0003800000 */
.L_x_155:
[C---:B-1----:R-:W-:Y:S01]  /*34a0*/  LEA R4, R11.reuse, UR6, 0x4 ;  /* 0x000000060b047c11 */ /* 0x042fe2000f8e20ff */
[----:B------:R-:W-:Y:S01]  /*34b0*/  VIADD R2, R2, 0x140 ;  /* 0x0000014002027836 */ /* 0x000fe20000000000 */
[----:B------:R-:W-:Y:S01]  /*34c0*/  SEL R8, R8, RZ, P0 ;  /* 0x000000ff08087207 */ /* 0x000fe20000000000 */
[----:B------:R-:W-:-:S03]  /*34d0*/  VIADD R11, R11, 0x1 ;  /* 0x000000010b0b7836 */ /* 0x000fc60000000000 */
[----:B------:R-:W1:Y:S01]  /*34e0*/  LDS.128 R4, [R4+0x1c0] ;  /* 0x0001c00004047984 */ /* 0x000e620000000c00 */
[----:B------:R-:W-:Y:S02]  /*34f0*/  PRMT R2, RZ, 0x654, R2 ;  /* 0x00000654ff027816 */ /* 0x000fe40000000002 */
[C---:B------:R-:W-:Y:S01]  /*3500*/  ISETP.NE.AND P1, PT, R11.reuse, 0x2, PT ;  /* 0x000000020b00780c */ /* 0x040fe20003f25270 */
[----:B------:R-:W-:Y:S01]  /*3510*/  @!PT LDS RZ, [RZ] ;  /* 0x00000000fffff984 */ /* 0x000fe20000000800 */
[----:B------:R-:W-:Y:S01]  /*3520*/  @!PT LDS RZ, [RZ] ;  /* 0x00000000fffff984 */ /* 0x000fe20000000800 */
[----:B------:R-:W-:Y:S01]  /*3530*/  @!PT LDS RZ, [RZ] ;  /* 0x00000000fffff984 */ /* 0x000fe20000000800 */
[----:B------:R-:W-:Y:S01]  /*3540*/  @!PT LDS RZ, [RZ] ;  /* 0x00000000fffff984 */ /* 0x000fe20000000800 */
[----:B------:R2:W-:Y:S06]  /*3550*/  MEMBAR.ALL.CTA ;  /* 0x0000000000007992 */ /* 0x0005ec0000008000 */
[----:B--2---:R-:W2:Y:S01]  /*3560*/  FENCE.VIEW.ASYNC.S ;  /* 0x00000000000073c6 */ /* 0x004ea20000000000 */
[----:B------:R-:W-:Y:S01]  /*3570*/  SEL R11, R11, RZ, P1 ;  /* 0x000000ff0b0b7207 */ /* 0x000fe20000800000 */
[----:B--2---:R2:W-:Y:S01]  /*3580*/  SYNCS.ARRIVE.TRANS64.RED.A1T0 RZ, [R2+URZ], RZ ;  /* 0x000000ff02ff79a7 */ /* 0x0045e200081004ff */
[----:B-1----:R-:W-:-:S02]  /*3590*/  LOP3.LUT P3, RZ, R6, 0x1, RZ, 0xc0, !PT ;  /* 0x0000000106ff7812 */ /* 0x002fc4000786c0ff */
[----:B------:R-:W-:-:S04]  /*35a0*/  SEL R4, RZ, 0x1, P1 ;  /* 0x00000001ff047807 */ /* 0x000fc80000800000 */
[----:B------:R-:W-:Y:S02]  /*35b0*/  LOP3.LUT R10, R10, R4, RZ, 0x3c, !PT ;  /* 0x000000040a0a7212 */ /* 0x000fe400078e3cff */
[----:B--2---:R-:W-:-:S04]  /*35c0*/  SEL R2, RZ, 0x1, P0 ;  /* 0x00000001ff027807 */ /* 0x004fc80000000000 */
[----:B------:R-:W-:Y:S01]  /*35d0*/  LOP3.LUT R9, R9, R2, RZ, 0x3c, !PT ;  /* 0x0000000209097212 */ /* 0x000fe200078e3cff */
[----:B------:R-:W-:Y:S06]  /*35e0*/  @P3 BRA `(.L_x_65) ;  /* 0xfffffffc002c3947 */ /* 0x000fec000383ffff */
[----:B------:R-:W-:Y:S01]  /*35f0*/  ULEA UR4, UR5, UR6, 0x3 ;  /* 0x0000000605047291 */ /* 0x000fe2000f8e18ff */
[----:B------:R-:W-:-:S08]  /*3600*/  SHF.L.U32 R2, R12, 0x1f, RZ ;  /* 0x0000001f0c027819 */ /* 0x000fd000000006ff */
[----:B------:R-:W1:Y:S02]  /*3610*/  SYNCS.PHASECHK.TRANS64 P0, [UR4+0x140], R2 ;  /* 0x00014002ff0075a7 */ /* 0x000e640008001004 */
[----:B-1----:R-:W-:Y:S05]  /*3620*/  @P0 BRA `(.L_x_66) ;  /* 0x0000000000080947 */ /* 0x002fea0003800000 */
[----:B------:R-:W1:Y:S02]  /*3630*/  SYNCS.PHASECHK.TRANS64.TRYWAIT P0, [UR4+0x140], R2 ;  /* 0x00014002ff0075a7 */ /* 0x000e640008001104 */
[----:B-1----:R-:W-:Y:S05]  /*3640*/  @!P0 BRA `(.L_x_67) ;  /* 0x0000004800808947 */ /* 0x002fea0003800000 */
.L_x_66:
[----:B------:R-:W-:-:S04]  /*3650*/  UIADD3 UR7, UPT, UPT, UR5, 0x1, URZ ;  /* 0x0000000105077890 */ /* 0x000fc8000fffe0ff */
[----:B------:R-:W-:-:S04]  /*3660*/  UISETP.NE.AND UP0, UPT, UR7, 0x2, UPT ;  /* 0x000000020700788c */ /* 0x000fc8000bf05270 */
[----:B------:R-:W-:Y:S02]  /*3670*/  USEL UR8, URZ, 0x1, UP0 ;  /* 0x00000001ff087887 */ /* 0x000fe40008000000 */
[----:B------:R-:W-:-:S04]  /*3680*/  USEL UR7, UR7, URZ, UP0 ;  /* 0x000000ff07077287 */ /* 0x000fc80008000000 */
[----:B------:R-:W-:Y:S01]  /*3690*/  ULEA UR7, UR7, UR6, 0x3 ;  /* 0x0000000607077291 */ /* 0x000fe2000f8e18ff */
[----:B-1----:R-:W-:-:S04]  /*36a0*/  LOP3.LUT R2, R12, UR8, RZ, 0x3c, !PT ;  /* 0x000000080c027c12 */ /* 0x002fc8000f8e3cff */
[----:B------:R-:W-:-:S04]  /*36b0*/  SHF.L.U32 R0, R2, 0x1f, RZ ;  /* 0x0000001f02007819 */ /* 0x000fc800000006ff */
[----:B------:R-:W1:Y:S02]  /*36c0*/  SYNCS.PHASECHK.TRANS64 P0, [UR7+0x140], R0 ;  /* 0x00014000ff0075a7 */ /* 0x000e640008001007 */
[----:B-1----:R-:W-:Y:S05]  /*36d0*/  @P0 EXIT ;  /* 0x000000000000094d */ /* 0x002fea0003800000 */
[----:B------:R-:W-:Y:S02]  /*36e0*/  SHF.L.U32 R2, R2, 0x1f, RZ ;  /* 0x0000001f02027819 */ /* 0x000fe400000006ff */
[----:B------:R-:W-:-:S07]  /*36f0*/  MOV R0, UR7 ;  /* 0x0000000700007c02 */ /* 0x000fce0008000f00 */
.L_x_68:
[----:B-1----:R1:W2:Y:S02]  /*3700*/  SYNCS.PHASECHK.TRANS64.TRYWAIT P0, [R0+URZ+0x140], R2 ;  /* 0x00014002000075a7 */ /* 0x0022a400080011ff */
[----:B--2---:R-:W-:Y:S05]  /*3710*/  @!P0 NANOSLEEP.SYNCS 0x989680 ;  /* 0x009896800000895d */ /* 0x004fea0003900000 */
[----:B------:R-:W2:Y:S02]  /*3720*/  @!P0 SYNCS.PHASECHK.TRANS64 P0, [R0+URZ+0x140], R2 ;  /* 0x00014002000085a7 */ /* 0x000ea400080010ff */
[----:B--2---:R-:W-:Y:S05]  /*3730*/  @P0 EXIT ;  /* 0x000000000000094d */ /* 0x004fea0003800000 */
[----:B------:R-:W-:Y:S05]  /*3740*/  BRA `(.L_x_68) ;  /* 0xfffffffc00ec7947 */ /* 0x000fea000383ffff */
.L_x_61:
[----:B------:R-:W-:Y:S05]  /*3750*/  BRA.U UP4, `(.L_x_69) ;  /* 0x0000000d04847547 */ /* 0x000fea000b800000 */
[----:B------:R-:W-:Y:S01]  /*3760*/  UMOV UR4, 0x40 ;  /* 0x0000004000047882 */ /* 0x000fe20000000000 */
[----:B------:R-:W-:Y:S01]  /*3770*/  NOP ;  /* 0x0000000000007918 */ /* 0x000fe20000000000 */
[----:B------:R-:W-:Y:S01]  /*3780*/  ULEA UR5, UR61, UR4, 0x18 ;  /* 0x000000043d057291 */ /* 0x000fe2000f8ec0ff */
[----:B------:R-:W-:Y:S02]  /*3790*/  UMOV UR6, 0x400 ;  /* 0x0000040000067882 */ /* 0x000fe40000000000 */
[----:B------:R-:W-:-:S06]  /*37a0*/  ULEA UR6, UR61, UR6, 0x18 ;  /* 0x000000063d067291 */ /* 0x000fcc000f8ec0ff */
[----:B------:R-:W1:Y:S02]  /*37b0*/  LDS.U8 R0, [UR5+0x1c] ;  /* 0x00001c05ff007984 */ /* 0x000e640008000000 */
[----:B-1----:R-:W-:-:S13]  /*37c0*/  ISETP.NE.AND P0, PT, R0, RZ, PT ;  /* 0x000000ff0000720c */ /* 0x002fda0003f05270 */
[----:B------:R-:W-:Y:S05]  /*37d0*/  @P0 BRA `(.L_x_70) ;  /* 0x0000000000580947 */ /* 0x000fea0003800000 */
[----:B------:R-:W-:-:S13]  /*37e0*/  ELECT P0, URZ, PT ;  /* 0x0000000000ff782f */ /* 0x000fda0003800000 */
[----:B------:R-:W-:Y:S05]  /*37f0*/  @!P0 BRA `(.L_x_71) ;  /* 0x0000000000608947 */ /* 0x000fea0003800000 */
[----:B------:R-:W-:Y:S01]  /*3800*/  UMOV UR4, 0x10 ;  /* 0x0000001000047882 */ /* 0x000fe20000000000 */
[----:B------:R-:W-:Y:S01]  /*3810*/  HFMA2 R0, -RZ, RZ, 0, 5.9604644775390625e-08 ;  /* 0x00000001ff007431 */ /* 0x000fe200000001ff */
[----:B------:R-:W-:-:S03]  /*3820*/  MOV R3, 0xffff ;  /* 0x0000ffff00037802 */ /* 0x000fc60000000f00 */
[----:B------:R-:W-:Y:S04]  /*3830*/  DEPBAR.LE SB1, 0x36 ;  /* 0x00009d800000791a */ /* 0x000fe80000000000 */
[----:B------:R-:W1:Y:S02]  /*3840*/  UTCATOMSWS.FIND_AND_SET.ALIGN UP0, UR4, UR4 ;  /* 0x00000004000475e3 */ /* 0x000e640008000800 */
[----:B-1----:R-:W-:Y:S01]  /*3850*/  MOV R4, UR4 ;  /* 0x0000000400047c02 */ /* 0x002fe20008000f00 */
[----:B------:R-:W-:Y:S06]  /*3860*/  BRA.U UP0, `(.L_x_72) ;  /* 0x0000000100187547 */ /* 0x000fec000b800000 */
.L_x_73:
[----:B------:R-:W-:Y:S05]  /*3870*/  NANOSLEEP 0x64 ;  /* 0x000000640000795d */ /* 0x000fea0003800000 */
[----:B------:R-:W-:-:S05]  /*3880*/  UMOV UR4, 0x10 ;  /* 0x0000001000047882 */ /* 0x000fca0000000000 */
[----:B------:R-:W-:Y:S04]  /*3890*/  DEPBAR.LE SB1, 0x36 ;  /* 0x00009d800000791a */ /* 0x000fe80000000000 */
[----:B------:R-:W1:Y:S02]  /*38a0*/  UTCATOMSWS.FIND_AND_SET.ALIGN UP0, UR4, UR4 ;  /* 0x00000004000475e3 */ /* 0x000e640008000800 */
[----:B-1----:R-:W-:Y:S01]  /*38b0*/  MOV R4, UR4 ;  /* 0x0000000400047c02 */ /* 0x002fe20008000f00 */
[----:B------:R-:W-:Y:S05]  /*38c0*/  BRA.U !UP0, `(.L_x_73) ;  /* 0xfffffffd08e87547 */ /* 0x000fea000b83ffff */
.L_x_72:
[-C--:B------:R-:W-:Y:S02]  /*38d0*/  SHF.L.U32 R3, R3, R4.reuse, RZ ;  /* 0x0000000403037219 */ /* 0x080fe400000006ff */
[----:B------:R-:W-:Y:S01]  /*38e0*/  SHF.L.U32 R0, R0, R4, RZ ;  /* 0x0000000400007219 */ /* 0x000fe200000006ff */
[----:B------:R-:W-:Y:S02]  /*38f0*/  IMAD.SHL.U32 R4, R4, 0x20, RZ ;  /* 0x0000002004047824 */ /* 0x000fe400078e00ff */
[----:B------:R1:W-:Y:S04]  /*3900*/  ATOMS.OR RZ, [UR5+0x14], R3 ;  /* 0x00001403ffff798c */ /* 0x0003e8000b000005 */
[----:B------:R1:W-:Y:S04]  /*3910*/  ATOMS.OR RZ, [UR5+0x18], R0 ;  /* 0x00001800ffff798c */ /* 0x0003e8000b000005 */
[----:B------:R1:W-:Y:S01]  /*3920*/  STS [UR6+0x1e0], R4 ;  /* 0x0001e004ff007988 */ /* 0x0003e20008000806 */
[----:B------:R-:W-:Y:S05]  /*3930*/  BRA `(.L_x_71) ;  /* 0x0000000000107947 */ /* 0x000fea0003800000 */
.L_x_70:
[----:B------:R-:W-:Y:S02]  /*3940*/  MOV R0, 0xffffffff ;  /* 0xffffffff00007802 */ /* 0x000fe40000000f00 */
[----:B------:R-:W-:-:S03]  /*3950*/  MOV R4, 0x3980 ;  /* 0x0000398000047802 */ /* 0x000fc60000000f00 */
[----:B------:R1:W-:Y:S04]  /*3960*/  STS [UR6+0x1e0], R0 ;  /* 0x0001e000ff007988 */ /* 0x0003e80008000806 */
[----:B-1---5:R-:W-:Y:S05]  /*3970*/  CALL.REL.NOINC `($__internal_1_$__cuda_sm10x_tcgen05_guardrail_trap_phase_invalid_during_alloc) ;  /* 0x0000004c00007944 */ /* 0x022fea0003c00000 */
.L_x_71:
[----:B------:R-:W-:Y:S05]  /*3980*/  WARPSYNC.ALL ;  /* 0x0000000000007948 */ /* 0x000fea0003800000 */
[----:B------:R-:W2:Y:S01]  /*3990*/  S2UR UR4, SR_CgaCtaId ;  /* 0x00000000000479c3 */ /* 0x000ea20000008800 */
[----:B------:R-:W-:Y:S01]  /*39a0*/  UMOV UR17, 0x400 ;  /* 0x0000040000117882 */ /* 0x000fe20000000000 */
[----:B------:R-:W-:-:S06]  /*39b0*/  NOP ;  /* 0x0000000000007918 */ /* 0x000fcc0000000000 */
[----:B------:R-:W-:Y:S06]  /*39c0*/  BAR.ARV 0x6, 0xa0 ;  /* 0x0182800000007b1d */ /* 0x000fec0000002000 */
[----:B------:R-:W3:Y:S01]  /*39d0*/  LDCU UR5, c[0x0][0x38c] ;  /* 0x00007180ff0577ac */ /* 0x000ee20008000800 */
[----:B------:R-:W-:Y:S01]  /*39e0*/  LOP3.LUT R2, R2, 0xffff, RZ, 0xc0, !PT ;  /* 0x0000ffff02027812 */ /* 0x000fe200078ec0ff */
[----:B------:R-:W-:Y:S01]  /*39f0*/  IMAD.MOV.U32 R11, RZ, RZ, 0x1 ;  /* 0x00000001ff0b7424 */ /* 0x000fe200078e00ff */
[----:B------:R-:W-:Y:S01]  /*3a00*/  CS2R R8, SRZ ;  /* 0x0000000000087805 */ /* 0x000fe2000001ff00 */
[----:B------:R-:W4:Y:S01]  /*3a10*/  LDCU UR8, c[0x0][0x38c] ;  /* 0x00007180ff0877ac */ /* 0x000f220008000800 */
[----:B------:R-:W-:Y:S01]  /*3a20*/  R2UR UR19, R2 ;  /* 0x00000000021372ca */ /* 0x000fe200000e0000 */
[----:B------:R-:W-:Y:S01]  /*3a30*/  IMAD.MOV.U32 R10, RZ, RZ, RZ ;  /* 0x000000ffff0a7224 */ /* 0x000fe200078e00ff */
[----:B------:R-:W-:Y:S01]  /*3a40*/  UMOV UR23, URZ ;  /* 0x000000ff00177c82 */ /* 0x000fe20008000000 */
[----:B------:R-:W-:Y:S01]  /*3a50*/  UMOV UR14, URZ ;  /* 0x000000ff000e7c82 */ /* 0x000fe20008000000 */
[----:B--2---:R-:W-:Y:S01]  /*3a60*/  ULEA UR17, UR4, UR17, 0x18 ;  /* 0x0000001104117291 */ /* 0x004fe2000f8ec0ff */
[----:B------:R-:W-:Y:S01]  /*3a70*/  UMOV UR26, 0x0 ;  /* 0x00000000001a7882 */ /* 0x000fe20000000000 */
[----:B------:R-:W-:-:S02]  /*3a80*/  UMOV UR27, 0x8100490 ;  /* 0x08100490001b7882 */ /* 0x000fc40000000000 */
[----:B------:R-:W-:Y:S02]  /*3a90*/  UIADD3 UR6, UPT, UPT, UR17, 0x4400, URZ ;  /* 0x0000440011067890 */ /* 0x000fe4000fffe0ff */
[----:B------:R-:W-:Y:S02]  /*3aa0*/  UIADD3 UR7, UPT, UPT, UR17, 0x26400, URZ ;  /* 0x0002640011077890 */ /* 0x000fe4000fffe0ff */
[----:B---3--:R-:W-:Y:S01]  /*3ab0*/  UIADD3 UR5, UPT, UPT, UR5, 0x3f, URZ ;  /* 0x0000003f05057890 */ /* 0x008fe2000fffe0ff */
[----:B-1----:R-:W1:Y:S01]  /*3ac0*/  LDS R0, [UR17+0x1e0] ;  /* 0x0001e011ff007984 */ /* 0x002e620008000800 */
[----:B------:R-:W-:Y:S02]  /*3ad0*/  USHF.R.U32.HI UR6, URZ, 0x4, UR6 ;  /* 0x00000004ff067899 */ /* 0x000fe40008011606 */
[----:B------:R-:W-:Y:S02]  /*3ae0*/  USHF.R.S32.HI UR4, URZ, 0x1f, UR5 ;  /* 0x0000001fff047899 */ /* 0x000fe40008011405 */
[----:B------:R-:W-:-:S02]  /*3af0*/  ULOP3.LUT UR6, UR6, 0x3fff, URZ, 0xc0, !UPT ;  /* 0x00003fff06067892 */ /* 0x000fc4000f8ec0ff */
[----:B------:R-:W-:Y:S02]  /*3b00*/  ULEA.HI UR4, UR4, UR5, URZ, 0x6 ;  /* 0x0000000504047291 */ /* 0x000fe4000f8f30ff */
[----:B------:R-:W-:Y:S02]  /*3b10*/  USHF.R.U32.HI UR5, URZ, 0x4, UR7 ;  /* 0x00000004ff057899 */ /* 0x000fe40008011607 */
[----:B------:R-:W-:Y:S02]  /*3b20*/  USHF.R.S32.HI UR28, URZ, 0x6, UR4 ;  /* 0x00000006ff1c7899 */ /* 0x000fe40008011404 */
[----:B------:R-:W-:Y:S02]  /*3b30*/  ULOP3.LUT UR5, UR5, 0x3fff, URZ, 0xc0, !UPT ;  /* 0x00003fff05057892 */ /* 0x000fe4000f8ec0ff */
[----:B------:R-:W-:Y:S02]  /*3b40*/  UISETP.LT.AND UP0, UPT, UR28, 0x1, UPT ;  /* 0x000000011c00788c */ /* 0x000fe4000bf01270 */
[----:B------:R-:W-:-:S02]  /*3b50*/  ULOP3.LUT UR20, UR6, 0x10000, URZ, 0xfc, !UPT ;  /* 0x0001000006147892 */ /* 0x000fc4000f8efcff */
[----:B------:R-:W-:Y:S02]  /*3b60*/  USEL UR29, UR28, 0x1, !UP0 ;  /* 0x000000011c1d7887 */ /* 0x000fe4000c000000 */
[----:B------:R-:W-:Y:S02]  /*3b70*/  ULOP3.LUT UR21, UR5, 0x10000, URZ, 0xfc, !UPT ;  /* 0x0001000005157892 */ /* 0x000fe4000f8efcff */
[----:B------:R-:W-:Y:S02]  /*3b80*/  UIADD3 UR29, UPT, UPT, -UR29, URZ, URZ ;  /* 0x000000ff1d1d7290 */ /* 0x000fe4000fffe1ff */
[----:B----4-:R-:W-:Y:S01]  /*3b90*/  UISETP.GE.AND UP4, UPT, UR8, 0x1, UPT ;  /* 0x000000010800788c */ /* 0x010fe2000bf86270 */
[----:B------:R-:W-:Y:S01]  /*3ba0*/  UMOV UR24, 0x0 ;  /* 0x0000000000187882 */ /* 0x000fe20000000000 */
[----:B------:R-:W-:Y:S01]  /*3bb0*/  UMOV UR25, 0x8100490 ;  /* 0x0810049000197882 */ /* 0x000fe20000000000 */
[----:B-1----:R-:W-:-:S15]  /*3bc0*/  R2UR UR30, R0 ;  /* 0x00000000001e72ca */ /* 0x002fde00000e0000 */
.L_x_80:
[----:B------:R-:W-:Y:S02]  /*3bd0*/  LEA R0, R10, UR17, 0x3 ;  /* 0x000000110a007c11 */ /* 0x000fe4000f8e18ff */
[----:B------:R-:W-:Y:S02]  /*3be0*/  SHF.L.U32 R2, R9, 0x1f, RZ ;  /* 0x0000001f09027819 */ /* 0x000fe400000006ff */
[----:B------:R-:W-:Y:S01]  /*3bf0*/  PLOP3.LUT P0, PT, PT, PT, UP4, 0x80, 0x8 ;  /* 0x000000000008781c */ /* 0x000fe20003f0f048 */
[----:B------:R-:W-:Y:S01]  /*3c00*/  VIADD R3, R0, 0x140 ;  /* 0x0000014000037836 */ /* 0x000fe20000000000 */
[----:B-1----:R-:W1:Y:S02]  /*3c10*/  SYNCS.PHASECHK.TRANS64.TRYWAIT P1, [R0+URZ+0x130], R2 ;  /* 0x00013002000075a7 */ /* 0x002e6400080211ff */
[----:B-1-3--:R-:W-:Y:S09]  /*3c20*/  @!P1 BRA `(.L_x_74) ;  /* 0x0000004400209947 */ /* 0x00aff20003800000 */
.L_x_157:
[----:B------:R-:W-:Y:S01]  /*3c30*/  LEA R4, R10, UR17, 0x4 ;  /* 0x000000110a047c11 */ /* 0x000fe2000f8e20ff */
[----:B------:R-:W-:Y:S01]  /*3c40*/  @UP4 ULEA UR4, UR14, UR17, 0x3 ;  /* 0x000000110e044291 */ /* 0x000fe2000f8e18ff */
[----:B------:R-:W-:Y:S01]  /*3c50*/  PLOP3.LUT P2, PT, PT, PT, PT, 0x80, 0x8 ;  /* 0x000000000008781c */ /* 0x000fe20003f4f070 */
[----:B------:R-:W-:Y:S01]  /*3c60*/  ULEA UR22, UR23, UR17, 0x3 ;  /* 0x0000001117167291 */ /* 0x000fe2000f8e18ff */
[----:B------:R-:W-:Y:S01]  /*3c70*/  PRMT R3, RZ, 0x654, R3 ;  /* 0x00000654ff037816 */ /* 0x000fe20000000003 */
[----:B------:R-:W-:Y:S01]  /*3c80*/  ULEA UR18, UR23, UR30, 0x6 ;  /* 0x0000001e17127291 */ /* 0x000fe2000f8e30ff */
[----:B------:R-:W2:Y:S01]  /*3c90*/  LDS.128 R4, [R4+0x1c0] ;  /* 0x0001c00004047984 */ /* 0x000ea20000000c00 */
[----:B-1----:R-:W-:Y:S02]  /*3ca0*/  @P0 SHF.L.U32 R2, R8, 0x1f, RZ ;  /* 0x0000001f08020819 */ /* 0x002fe400000006ff */
[----:B------:R-:W-:Y:S01]  /*3cb0*/  SHF.L.U32 R0, R11, 0x1f, RZ ;  /* 0x0000001f0b007819 */ /* 0x000fe200000006ff */
[----:B------:R-:W-:Y:S01]  /*3cc0*/  @!PT LDS RZ, [RZ] ;  /* 0x00000000fffff984 */ /* 0x000fe20000000800 */
[----:B------:R-:W-:Y:S01]  /*3cd0*/  @!PT LDS RZ, [RZ] ;  /* 0x00000000fffff984 */ /* 0x000fe20000000800 */
[----:B------:R-:W-:Y:S01]  /*3ce0*/  @!PT LDS RZ, [RZ] ;  /* 0x00000000fffff984 */ /* 0x000fe20000000800 */
[----:B------:R-:W-:Y:S01]  /*3cf0*/  @!PT LDS RZ, [RZ] ;  /* 0x00000000fffff984 */ /* 0x000fe20000000800 */
[----:B------:R1:W-:Y:S06]  /*3d00*/  MEMBAR.ALL.CTA ;  /* 0x0000000000007992 */ /* 0x0003ec0000008000 */
[----:B-1----:R-:W1:Y:S02]  /*3d10*/  FENCE.VIEW.ASYNC.S ;  /* 0x00000000000073c6 */ /* 0x002e640000000000 */
[----:B-1----:R1:W-:Y:S01]  /*3d20*/  SYNCS.ARRIVE.TRANS64.RED.A1T0 RZ, [R3+URZ], RZ ;  /* 0x000000ff03ff79a7 */ /* 0x0023e200081004ff */
[----:B------:R1:W3:Y:S01]  /*3d30*/  @P0 SYNCS.PHASECHK.TRANS64.TRYWAIT P2, [UR4], R2 ;  /* 0x00000002ff0005a7 */ /* 0x0002e20008041104 */
[----:B--2---:R-:W-:Y:S01]  /*3d40*/  LOP3.LUT P1, RZ, R6, 0x1, RZ, 0xc0, !PT ;  /* 0x0000000106ff7812 */ /* 0x004fe2000782c0ff */
[----:B------:R-:W2:Y:S02]  /*3d50*/  SYNCS.PHASECHK.TRANS64.TRYWAIT P0, [UR22+0x170], R0 ;  /* 0x00017000ff0075a7 */ /* 0x000ea40008001116 */
[----:B-123--:R-:W-:Y:S10]  /*3d60*/  @!P0 BRA `(.L_x_75) ;  /* 0x0000004000e48947 */ /* 0x00eff40003800000 */
.L_x_159:
[----:B------:R-:W-:Y:S01]  /*3d70*/  IADD3 R10, PT, PT, R10, 0x1, RZ ;  /* 0x000000010a0a7810 */ /* 0x000fe20007ffe0ff */
[----:B------:R-:W-:Y:S06]  /*3d80*/  BRA.U !UP4, `(.L_x_76) ;  /* 0x000000010c987547 */ /* 0x000fec000b800000 */
[----:B------:R-:W-:Y:S01]  /*3d90*/  UPLOP3.LUT UP2, UPT, UPT, UPT, UPT, 0x40, 0x4 ;  /* 0x000000000004789c */ /* 0x000fe20003f4e870 */
[----:B------:R-:W-:Y:S01]  /*3da0*/  UMOV UR16, UR29 ;  /* 0x0000001d00107c82 */ /* 0x000fe20008000000 */
[----:B------:R-:W-:Y:S01]  /*3db0*/  UMOV UR15, UR28 ;  /* 0x0000001c000f7c82 */ /* 0x000fe20008000000 */
[----:B------:R-:W-:-:S08]  /*3dc0*/  UMOV UR6, UR14 ;  /* 0x0000000e00067c82 */ /* 0x000fd00008000000 */
.L_x_79:
[----:B------:R-:W-:Y:S02]  /*3dd0*/  UIADD3 UR16, UPT, UPT, UR16, 0x1, URZ ;  /* 0x0000000110107890 */ /* 0x000fe4000fffe0ff */
[----:B--2---:R-:W-:Y:S02]  /*3de0*/  ULEA UR5, UR6, UR17, 0x3 ;  /* 0x0000001106057291 */ /* 0x004fe4000f8e18ff */
[----:B------:R-:W-:Y:S01]  /*3df0*/  UISETP.NE.AND UP3, UPT, UR16, URZ, UPT ;  /* 0x000000ff1000728c */ /* 0x000fe2000bf65270 */
[----:B---3--:R-:W-:Y:S10]  /*3e00*/  @P2 BRA `(.L_x_77) ;  /* 0x00000000000c2947 */ /* 0x008ff40003800000 */
[----:B-1----:R-:W-:Y:S04]  /*3e10*/  SHF.L.U32 R2, R8, 0x1f, RZ ;  /* 0x0000001f08027819 */ /* 0x002fe800000006ff */
[----:B------:R-:W1:Y:S02]  /*3e20*/  SYNCS.PHASECHK.TRANS64.TRYWAIT P0, [UR5], R2 ;  /* 0x00000002ff0075a7 */ /* 0x000e640008001105 */
[----:B-1----:R-:W-:Y:S05]  /*3e30*/  @!P0 BRA `(.L_x_78) ;  /* 0x0000004000c88947 */ /* 0x002fea0003800000 */
.L_x_77:
[----:B------:R-:W-:Y:S01]  /*3e40*/  UISETP.NE.AND UP0, UPT, UR15, 0x1, UPT ;  /* 0x000000010f00788c */ /* 0x000fe2000bf05270 */
[----:B------:R-:W-:Y:S01]  /*3e50*/  PLOP3.LUT P2, PT, PT, PT, PT, 0x80, 0x8 ;  /* 0x000000000008781c */ /* 0x000fe20003f4f070 */
[----:B------:R-:W-:Y:S02]  /*3e60*/  UIADD3 UR4, UPT, UPT, UR6, 0x1, URZ ;  /* 0x0000000106047890 */ /* 0x000fe4000fffe0ff */
[----:B------:R-:W-:Y:S02]  /*3e70*/  ULEA UR12, UR6, UR21, 0x8 ;  /* 0x00000015060c7291 */ /* 0x000fe4000f8e40ff */
[----:B------:R-:W-:Y:S01]  /*3e80*/  UISETP.NE.AND UP1, UPT, UR4, 0x11, UPT ;  /* 0x000000110400788c */ /* 0x000fe2000bf25270 */
[----:B------:R-:W-:Y:S01]  /*3e90*/  PLOP3.LUT P0, PT, PT, PT, UP0, 0x80, 0x8 ;  /* 0x000000000008781c */ /* 0x000fe20003f0f008 */
[----:B------:R-:W-:Y:S02]  /*3ea0*/  UIADD3 UR10, UPT, UPT, UR12, 0x2, URZ ;  /* 0x000000020c0a7890 */ /* 0x000fe4000fffe0ff */
[----:B------:R-:W-:Y:S02]  /*3eb0*/  USEL UR7, URZ, 0x1, UP1 ;  /* 0x00000001ff077887 */ /* 0x000fe40008800000 */
[----:B------:R-:W-:Y:S02]  /*3ec0*/  USEL UR14, UR4, URZ, UP1 ;  /* 0x000000ff040e7287 */ /* 0x000fe40008800000 */
[----:B------:R-:W-:Y:S02]  /*3ed0*/  UIADD3 UR15, UPT, UPT, UR15, -0x1, URZ ;  /* 0xffffffff0f0f7890 */ /* 0x000fe4000fffe0ff */
[----:B------:R-:W-:Y:S01]  /*3ee0*/  @UP0 ULEA UR4, UR14, UR17, 0x3 ;  /* 0x000000110e040291 */ /* 0x000fe2000f8e18ff */
[----:B------:R-:W-:Y:S01]  /*3ef0*/  LOP3.LUT R8, R8, UR7, RZ, 0x3c, !PT ;  /* 0x0000000708087c12 */ /* 0x000fe2000f8e3cff */
[----:B------:R-:W-:Y:S01]  /*3f00*/  UIADD3 UR7, UPT, UPT, UR5, 0x88, URZ ;  /* 0x0000008805077890 */ /* 0x000fe2000fffe0ff */
[----:B------:R-:W-:Y:S02]  /*3f10*/  UMOV UR13, 0x80004020 ;  /* 0x80004020000d7882 */ /* 0x000fe40000000000 */
[----:B-1----:R-:W-:Y:S01]  /*3f20*/  @P0 SHF.L.U32 R0, R8, 0x1f, RZ ;  /* 0x0000001f08000819 */ /* 0x002fe200000006ff */
[----:B------:R-:W-:Y:S01]  /*3f30*/  UMOV UR5, 0x80004020 ;  /* 0x8000402000057882 */ /* 0x000fe20000000000 */
[----:B------:R-:W-:Y:S01]  /*3f40*/  UMOV UR11, 0x80004020 ;  /* 0x80004020000b7882 */ /* 0x000fe20000000000 */
[----:B------:R-:W-:Y:S01]  /*3f50*/  UMOV UR9, 0x80004020 ;  /* 0x8000402000097882 */ /* 0x000fe20000000000 */
[----:B------:R2:W3:Y:S01]  /*3f60*/  @P0 SYNCS.PHASECHK.TRANS64.TRYWAIT P2, [UR4], R0 ;  /* 0x00000000ff0005a7 */ /* 0x0004e20008041104 */
[----:B------:R-:W-:Y:S03]  /*3f70*/  ULEA UR4, UR6, UR20, 0x9 ;  /* 0x0000001406047291 */ /* 0x000fe6000f8e48ff */
[----:B------:R-:W-:Y:S01]  /*3f80*/  UMOV UR6, UR14 ;  /* 0x0000000e00067c82 */ /* 0x000fe20008000000 */
[----:B------:R-:W-:Y:S05]  /*3f90*/  UIADD3 UR8, UPT, UPT, UR4, 0x2, URZ ;  /* 0x0000000204087890 */ /* 0x000fea000fffe0ff */
[----:B------:R2:W-:Y:S01]  /*3fa0*/  UTCQMMA gdesc[UR4], gdesc[UR12], tmem[UR18], tmem[UR26], idesc[UR27], UP2 ;  /* 0x00ff1a0c040075ea */ /* 0x0005e20009000312 */
[----:B------:R-:W-:Y:S03]  /*3fb0*/  UPLOP3.LUT UP2, UPT, UPT, UPT, UPT, 0x80, 0x8 ;  /* 0x000000000008789c */ /* 0x000fe60003f4f070 */
[----:B------:R2:W-:Y:S01]  /*3fc0*/  UTCQMMA gdesc[UR8], gdesc[UR10], tmem[UR18], tmem[UR24], idesc[UR25], UPT ;  /* 0x00ff180a080075ea */ /* 0x0005e2000b800312 */
[----:B------:R2:W-:Y:S01]  /*3fd0*/  UTCBAR.MULTICAST [UR7], URZ, UR19 ;  /* 0x000000ff070073e9 */ /* 0x0005e20008000813 */
[----:B------:R-:W-:Y:S06]  /*3fe0*/  BRA.U UP3, `(.L_x_79) ;  /* 0xfffffffd03787547 */ /* 0x000fec000b83ffff */
.L_x_76:
[----:B--2---:R-:W-:Y:S01]  /*3ff0*/  UIADD3 UR4, UPT, UPT, UR23, 0x1, URZ ;  /* 0x0000000117047890 */ /* 0x004fe2000fffe0ff */
[C---:B------:R-:W-:Y:S01]  /*4000*/  ISETP.NE.AND P0, PT, R10.reuse, 0x2, PT ;  /* 0x000000020a00780c */ /* 0x040fe20003f05270 */
[----:B------:R-:W-:Y:S02]  /*4010*/  UIADD3 UR5, UPT, UPT, UR22, 0x150, URZ ;  /* 0x0000015016057890 */ /* 0x000fe4000fffe0ff */
[----:B------:R-:W-:Y:S01]  /*4020*/  UISETP.NE.AND UP0, UPT, UR4, 0x4, UPT ;  /* 0x000000040400788c */ /* 0x000fe2000bf05270 */
[----:B-1----:R-:W-:Y:S02]  /*4030*/  SEL R0, RZ, 0x1, P0 ;  /* 0x00000001ff007807 */ /* 0x002fe40000000000 */
[----:B------:R-:W-:Y:S01]  /*4040*/  SEL R10, R10, RZ, P0 ;  /* 0x000000ff0a0a7207 */ /* 0x000fe20000000000 */
[----:B------:R-:W-:Y:S01]  /*4050*/  USEL UR6, URZ, 0x1, UP0 ;  /* 0x00000001ff067887 */ /* 0x000fe20008000000 */
[----:B------:R-:W-:Y:S01]  /*4060*/  LOP3.LUT R9, R9, R0, RZ, 0x3c, !PT ;  /* 0x0000000009097212 */ /* 0x000fe200078e3cff */
[----:B------:R-:W-:Y:S01]  /*4070*/  USEL UR23, UR4, URZ, UP0 ;  /* 0x000000ff04177287 */ /* 0x000fe20008000000 */
[----:B------:R1:W-:Y:S03]  /*4080*/  UTCBAR [UR5], URZ ;  /* 0x000000ff050073e9 */ /* 0x0003e600080000ff */
[----:B------:R-:W-:Y:S01]  /*4090*/  LOP3.LUT R11, R11, UR6, RZ, 0x3c, !PT ;  /* 0x000000060b0b7c12 */ /* 0x000fe2000f8e3cff */
[----:B------:R-:W-:Y:S07]  /*40a0*/  @P1 BRA `(.L_x_80) ;  /* 0xfffffff800c81947 */ /* 0x000fee000383ffff */
[----:B------:R-:W2:Y:S01]  /*40b0*/  S2UR UR8, SR_CgaCtaId ;  /* 0x00000000000879c3 */ /* 0x000ea20000008800 */
[----:B------:R-:W-:Y:S01]  /*40c0*/  ELECT P0, URZ, PT ;  /* 0x0000000000ff782f */ /* 0x000fe20003800000 */
[----:B------:R-:W-:Y:S01]  /*40d0*/  IMAD.MOV.U32 R0, RZ, RZ, 0x1 ;  /* 0x00000001ff007424 */ /* 0x000fe200078e00ff */
[----:B------:R-:W-:Y:S01]  /*40e0*/  UIADD3 UR17, UPT, UPT, UR17, 0x170, URZ ;  /* 0x0000017011117890 */ /* 0x000fe2000fffe0ff */
[----:B------:R-:W-:Y:S01]  /*40f0*/  SHF.L.U32 R2, R11, 0x1f, RZ ;  /* 0x0000001f0b027819 */ /* 0x000fe200000006ff */
[----:B------:R-:W-:-:S03]  /*4100*/  UMOV UR4, 0x40 ;  /* 0x0000004000047882 */ /* 0x000fc60000000000 */
[----:B------:R-:W-:Y:S01]  /*4110*/  UVIRTCOUNT.DEALLOC.SMPOOL 0x80 ;  /* 0x000000800000784c */ /* 0x000fe20000000000 */
[----:B--2---:R-:W-:Y:S02]  /*4120*/  ULEA UR8, UR8, UR4, 0x18 ;  /* 0x0000000408087291 */ /* 0x004fe4000f8ec0ff */
[----:B------:R-:W-:-:S07]  /*4130*/  ULEA UR4, UR23, UR17, 0x3 ;  /* 0x0000001117047291 */ /* 0x000fce000f8e18ff */
[----:B------:R2:W-:Y:S02]  /*4140*/  @P0 STS.U8 [UR8+0x1c], R0 ;  /* 0x00001c00ff000988 */ /* 0x0005e40008000008 */
[----:B------:R-:W4:Y:S02]  /*4150*/  SYNCS.PHASECHK.TRANS64.TRYWAIT P0, [UR4], R2 ;  /* 0x00000002ff0075a7 */ /* 0x000f240008001104 */
[----:B--2-4-:R-:W-:Y:S05]  /*4160*/  @!P0 BRA `(.L_x_81) ;  /* 0x0000004000148947 */ /* 0x014fea0003800000 */
.L_x_162:
[----:B------:R-:W-:-:S04]  /*4170*/  UIADD3 UR4, UPT, UPT, UR23, 0x1, URZ ;  /* 0x0000000117047890 */ /* 0x000fc8000fffe0ff */
[----:B------:R-:W-:-:S04]  /*4180*/  UISETP.NE.AND UP0, UPT, UR4, 0x4, UPT ;  /* 0x000000040400788c */ /* 0x000fc8000bf05270 */
[----:B------:R-:W-:Y:S02]  /*4190*/  USEL UR6, URZ, 0x1, UP0 ;  /* 0x00000001ff067887 */ /* 0x000fe40008000000 */
[----:B------:R-:W-:-:S04]  /*41a0*/  USEL UR4, UR4, URZ, UP0 ;  /* 0x000000ff04047287 */ /* 0x000fc80008000000 */
[----:B-1----:R-:W-:Y:S01]  /*41b0*/  ULEA UR5, UR4, UR17, 0x3 ;  /* 0x0000001104057291 */ /* 0x002fe2000f8e18ff */
[----:B--2---:R-:W-:-:S04]  /*41c0*/  LOP3.LUT R2, R11, UR6, RZ, 0x3c, !PT ;  /* 0x000000060b027c12 */ /* 0x004fc8000f8e3cff */
[----:B------:R-:W-:-:S04]  /*41d0*/  SHF.L.U32 R3, R2, 0x1f, RZ ;  /* 0x0000001f02037819 */ /* 0x000fc800000006ff */
[----:B------:R-:W1:Y:S02]  /*41e0*/  SYNCS.PHASECHK.TRANS64.TRYWAIT P0, [UR5], R3 ;  /* 0x00000003ff0075a7 */ /* 0x000e640008001105 */
[----:B-1----:R-:W-:Y:S05]  /*41f0*/  @!P0 BRA `(.L_x_82) ;  /* 0x0000004000088947 */ /* 0x002fea0003800000 */
.L_x_164:
        /* <DEDUP_REMOVED lines=9> */
.L_x_166:
[----:B------:R-:W-:-:S04]  /*4290*/  UIADD3 UR4, UPT, UPT, UR4, 0x1, URZ ;  /* 0x0000000104047890 */ /* 0x000fc8000fffe0ff */
[----:B------:R-:W-:-:S04]  /*42a0*/  UISETP.NE.AND UP0, UPT, UR4, 0x4, UPT ;  /* 0x000000040400788c */ /* 0x000fc8000bf05270 */
[----:B------:R-:W-:Y:S02]  /*42b0*/  USEL UR5, URZ, 0x1, UP0 ;  /* 0x00000001ff057887 */ /* 0x000fe40008000000 */
[----:B------:R-:W-:-:S04]  /*42c0*/  USEL UR4, UR4, URZ, UP0 ;  /* 0x000000ff04047287 */ /* 0x000fc80008000000 */
[----:B------:R-:W-:Y:S01]  /*42d0*/  ULEA UR4, UR4, UR17, 0x3 ;  /* 0x0000001104047291 */ /* 0x000fe2000f8e18ff */
[----:B------:R-:W-:-:S04]  /*42e0*/  LOP3.LUT R2, R2, UR5, RZ, 0x3c, !PT ;  /* 0x0000000502027c12 */ /* 0x000fc8000f8e3cff */
[----:B------:R-:W-:-:S04]  /*42f0*/  SHF.L.U32 R2, R2, 0x1f, RZ ;  /* 0x0000001f02027819 */ /* 0x000fc800000006ff */
[----:B------:R-:W2:Y:S02]  /*4300*/  SYNCS.PHASECHK.TRANS64.TRYWAIT P0, [UR4], R2 ;  /* 0x00000002ff0075a7 */ /* 0x000ea40008001104 */
[----:B--2---:R-:W-:Y:S05]  /*4310*/  @!P0 BRA `(.L_x_84) ;  /* 0x0000003c00f08947 */ /* 0x004fea0003800000 */
.L_x_168:
[----:B------:R-:W-:Y:S01]  /*4320*/  NOP ;  /* 0x0000000000007918 */ /* 0x000fe20000000000 */
[----:B-1----:R-:W1:Y:S01]  /*4330*/  LDS R0, [UR8+0x14] ;  /* 0x00001408ff007984 */ /* 0x002e620008000800 */
[----:B------:R-:W-:Y:S01]  /*4340*/  ULOP3.LUT UR4, UR30, 0xffff, URZ, 0xc0, !UPT ;  /* 0x0000ffff1e047892 */ /* 0x000fe2000f8ec0ff */
[----:B------:R-:W-:Y:S01]  /*4350*/  UMOV UR5, 0xffff ;  /* 0x0000ffff00057882 */ /* 0x000fe20000000000 */
[----:B------:R-:W-:Y:S02]  /*4360*/  UMOV UR6, 0x1 ;  /* 0x0000000100067882 */ /* 0x000fe40000000000 */
[----:B------:R-:W-:-:S04]  /*4370*/  USHF.R.U32.HI UR4, URZ, 0x5, UR4 ;  /* 0x00000005ff047899 */ /* 0x000fc80008011604 */
[----:B------:R-:W-:Y:S02]  /*4380*/  USHF.L.U32 UR5, UR5, UR4, URZ ;  /* 0x0000000405057299 */ /* 0x000fe400080006ff */
[----:B------:R-:W-:-:S04]  /*4390*/  USHF.L.U32 UR4, UR6, UR4, URZ ;  /* 0x0000000406047299 */ /* 0x000fc800080006ff */
[----:B-1----:R-:W-:-:S04]  /*43a0*/  LOP3.LUT R0, R0, UR5, RZ, 0xc0, !PT ;  /* 0x0000000500007c12 */ /* 0x002fc8000f8ec0ff */
[----:B------:R-:W-:-:S13]  /*43b0*/  ISETP.NE.AND P0, PT, R0, UR5, PT ;  /* 0x0000000500007c0c */ /* 0x000fda000bf05270 */
[----:B------:R-:W-:Y:S05]  /*43c0*/  @P0 BRA `(.L_x_85) ;  /* 0x0000000000580947 */ /* 0x000fea0003800000 */
[----:B------:R-:W1:Y:S02]  /*43d0*/  LDS R0, [UR8+0x18] ;  /* 0x00001808ff007984 */ /* 0x000e640008000800 */
[----:B-1----:R-:W-:-:S04]  /*43e0*/  LOP3.LUT R0, R0, UR4, RZ, 0xc0, !PT ;  /* 0x0000000400007c12 */ /* 0x002fc8000f8ec0ff */
[----:B------:R-:W-:-:S13]  /*43f0*/  ISETP.NE.AND P0, PT, R0, UR4, PT ;  /* 0x0000000400007c0c */ /* 0x000fda000bf05270 */
[----:B------:R-:W-:Y:S05]  /*4400*/  @P0 BRA `(.L_x_86) ;  /* 0x00000000003c0947 */ /* 0x000fea0003800000 */
[----:B------:R-:W1:Y:S01]  /*4410*/  S2R R2, SR_LANEID ;  /* 0x0000000000027919 */ /* 0x000e620000000000 */
[----:B------:R-:W-:-:S06]  /*4420*/  ULOP3.LUT UR5, URZ, UR5, URZ, 0x33, !UPT ;  /* 0x00000005ff057292 */ /* 0x000fcc000f8e33ff */
[----:B------:R-:W-:-:S04]  /*4430*/  IMAD.U32 R0, RZ, RZ, UR5 ;  /* 0x00000005ff007e24 */ /* 0x000fc8000f8e00ff */
[----:B------:R2:W4:Y:S02]  /*4440*/  REDUX UR7, R0 ;  /* 0x00000000000773c4 */ /* 0x0005240000000000 */
[----:B------:R1:W-:Y:S01]  /*4450*/  UTCATOMSWS.AND URZ, UR5 ;  /* 0x0000000500ff79e3 */ /* 0x0003e20008000000 */
[----:B--2---:R-:W-:Y:S01]  /*4460*/  LOP3.LUT R0, RZ, UR4, RZ, 0x33, !PT ;  /* 0x00000004ff007c12 */ /* 0x004fe2000f8e33ff */
[----:B------:R-:W-:Y:S02]  /*4470*/  VOTEU.ANY UR4, UPT, PT ;  /* 0x0000000000047886 */ /* 0x000fe400038e0100 */
[----:B------:R-:W-:Y:S02]  /*4480*/  UFLO.U32 UR4, UR4 ;  /* 0x00000004000472bd */ /* 0x000fe400080e0000 */
[----:B------:R-:W2:Y:S04]  /*4490*/  REDUX UR6, R0 ;  /* 0x00000000000673c4 */ /* 0x000ea80000000000 */
[----:B-1----:R-:W-:-:S02]  /*44a0*/  ISETP.EQ.U32.AND P0, PT, R2, UR4, PT ;  /* 0x0000000402007c0c */ /* 0x002fc4000bf02070 */
[----:B----4-:R-:W-:-:S11]  /*44b0*/  MOV R2, UR7 ;  /* 0x0000000700027c02 */ /* 0x010fd60008000f00 */
[----:B------:R1:W-:Y:S01]  /*44c0*/  @P0 ATOMS.AND RZ, [UR8+0x14], R2 ;  /* 0x00001402ffff098c */ /* 0x0003e2000a800008 */
[----:B--2---:R-:W-:-:S05]  /*44d0*/  IMAD.U32 R0, RZ, RZ, UR6 ;  /* 0x00000006ff007e24 */ /* 0x004fca000f8e00ff */
[----:B------:R1:W-:Y:S01]  /*44e0*/  @P0 ATOMS.AND RZ, [UR8+0x18], R0 ;  /* 0x00001800ffff098c */ /* 0x0003e2000a800008 */
[----:B------:R-:W-:Y:S05]  /*44f0*/  BRA `(.L_x_87) ;  /* 0x0000000000147947 */ /* 0x000fea0003800000 */
.L_x_86:
[----:B------:R-:W-:Y:S02]  /*4500*/  MOV R2, 0x4520 ;  /* 0x0000452000027802 */ /* 0x000fe40000000f00 */
[----:B---3-5:R-:W-:Y:S05]  /*4510*/  CALL.REL.NOINC `($__internal_0_$__cuda_sm10x_tcgen05_guardrail_trap_col_being_dealloced_not_returned_by_alloc) ;  /* 0x00000040000c7944 */ /* 0x028fea0003c00000 */
[----:B------:R-:W-:Y:S05]  /*4520*/  BRA `(.L_x_87) ;  /* 0x0000000000087947 */ /* 0x000fea0003800000 */
.L_x_85:
[----:B------:R-:W-:Y:S02]  /*4530*/  MOV R2, 0x4550 ;  /* 0x0000455000027802 */ /* 0x000fe40000000f00 */
[----:B---3-5:R-:W-:Y:S05]  /*4540*/  CALL.REL.NOINC `($__internal_2_$__cuda_sm10x_tcgen05_guardrail_trap_unallocated_columns_being_dealloced) ;  /* 0x0000004000187944 */ /* 0x028fea0003c00000 */
.L_x_87:
[----:B------:R-:W-:Y:S01]  /*4550*/  NOP ;  /* 0x0000000000007918 */ /* 0x000fe20000000000 */
[----:B------:R-:W-:Y:S05]  /*4560*/  EXIT ;  /* 0x000000000000794d */ /* 0x000fea0003800000 */
.L_x_69:
[----:B------:R-:W-:-:S09]  /*4570*/  UISETP.NE.OR UP0, UPT, UR22, 0x3, !UP3 ;  /* 0x000000031600788c */ /* 0x000fd2000df05670 */
[----:B------:R-:W-:Y:S05]  /*4580*/  BRA.U UP0, `(.L_x_88) ;  /* 0x0000000d00087547 */ /* 0x000fea000b800000 */
[----:B------:R-:W1:Y:S01]  /*4590*/  LDCU UR26, c[0x0][0x370] ;  /* 0x00006e00ff1a77ac */ /* 0x000e620008000800 */
[----:B------:R-:W2:Y:S01]  /*45a0*/  LDC.64 R16, c[0x0][0x348] ;  /* 0x0000d200ff107b82 */ /* 0x000ea20000000a00 */
[----:B------:R-:W-:Y:S02]  /*45b0*/  HFMA2 R13, -RZ, RZ, 0, 0 ;  /* 0x00000000ff0d7431 */ /* 0x000fe400000001ff */
[----:B------:R-:W-:Y:S01]  /*45c0*/  IMAD.MOV.U32 R15, RZ, RZ, 0x1 ;  /* 0x00000001ff0f7424 */ /* 0x000fe200078e00ff */
[----:B------:R-:W1:Y:S01]  /*45d0*/  LDCU.128 UR28, c[0x0][0xb10] ;  /* 0x00016200ff1c77ac */ /* 0x000e620008000c00 */
[----:B------:R-:W-:Y:S01]  /*45e0*/  IMAD.MOV.U32 R14, RZ, RZ, RZ ;  /* 0x000000ffff0e7224 */ /* 0x000fe200078e00ff */
[----:B------:R-:W-:Y:S01]  /*45f0*/  MOV R12, 0x2000 ;  /* 0x00002000000c7802 */ /* 0x000fe20000000f00 */
[----:B------:R-:W3:Y:S01]  /*4600*/  LDCU UR25, c[0x0][0x374] ;  /* 0x00006e80ff1977ac */ /* 0x000ee20008000800 */
[----:B------:R-:W4:Y:S01]  /*4610*/  LDC.64 R2, c[0x0][0x888] ;  /* 0x00022200ff027b82 */ /* 0x000f220000000a00 */
[----:B------:R-:W3:Y:S01]  /*4620*/  LDCU UR16, c[0x0][0xb0c] ;  /* 0x00016180ff1077ac */ /* 0x000ee20008000800 */
[----:B------:R-:W2:Y:S06]  /*4630*/  LDCU UR35, c[0x0][0xb20] ;  /* 0x00016400ff2377ac */ /* 0x000eac0008000800 */
[----:B------:R-:W4:Y:S01]  /*4640*/  LDC.64 R4, c[0x0][0x890] ;  /* 0x00022400ff047b82 */ /* 0x000f220000000a00 */
[----:B------:R-:W2:Y:S01]  /*4650*/  LDCU UR4, c[0x0][0xb30] ;  /* 0x00016600ff0477ac */ /* 0x000ea20008000800 */
[----:B------:R-:W-:Y:S01]  /*4660*/  UMOV UR17, 0x400 ;  /* 0x0000040000117882 */ /* 0x000fe20000000000 */
[----:B-1----:R-:W-:-:S02]  /*4670*/  UIMAD.WIDE.U32 UR6, UR26, UR28, URZ ;  /* 0x0000001c1a0672a5 */ /* 0x002fc4000f8e00ff */
[----:B---3--:R-:W-:Y:S02]  /*4680*/  UIMAD.WIDE.U32 UR8, UR25, UR31, URZ ;  /* 0x0000001f190872a5 */ /* 0x008fe4000f8e00ff */
[----:B------:R-:W-:Y:S02]  /*4690*/  ULEA UR17, UR61, UR17, 0x18 ;  /* 0x000000113d117291 */ /* 0x000fe4000f8ec0ff */
[----:B------:R-:W-:Y:S02]  /*46a0*/  UPLOP3.LUT UP3, UPT, UPT, UPT, UPT, 0x40, 0x4 ;  /* 0x000000000004789c */ /* 0x000fe40003f6e870 */
[----:B------:R-:W-:Y:S01]  /*46b0*/  UIADD3 UR27, UPT, UPT, UR17, 0x110, URZ ;  /* 0x00000110111b7890 */ /* 0x000fe2000fffe0ff */
[----:B------:R-:W-:Y:S01]  /*46c0*/  UMOV UR6, UR7 ;  /* 0x0000000700067c82 */ /* 0x000fe20008000000 */
[----:B------:R-:W-:Y:S01]  /*46d0*/  UMOV UR32, UR9 ;  /* 0x0000000900207c82 */ /* 0x000fe20008000000 */
[----:B------:R-:W-:Y:S02]  /*46e0*/  UISETP.GE.AND UP0, UPT, UR40, 0x1, UPT ;  /* 0x000000012800788c */ /* 0x000fe4000bf06270 */
[----:B------:R-:W-:Y:S01]  /*46f0*/  UISETP.NE.AND UP4, UPT, UR40, 0x1, UPT ;  /* 0x000000012800788c */ /* 0x000fe2000bf85270 */
[----:B------:R-:W1:Y:S01]  /*4700*/  LDCU.64 UR14, c[0x0][0xb28] ;  /* 0x00016500ff0e77ac */ /* 0x000e620008000a00 */
[----:B------:R-:W-:-:S02]  /*4710*/  UISETP.NE.AND UP6, UPT, UR16, 0x1, UPT ;  /* 0x000000011000788c */ /* 0x000fc4000bfc5270 */
[----:B------:R-:W-:Y:S02]  /*4720*/  UISETP.NE.AND UP5, UPT, UR30, 0x1, UPT ;  /* 0x000000011e00788c */ /* 0x000fe4000bfa5270 */
[----:B------:R-:W-:Y:S02]  /*4730*/  UPRMT UR27, UR61, 0x654, UR27 ;  /* 0x000006543d1b7896 */ /* 0x000fe4000800001b */
[----:B------:R-:W-:Y:S02]  /*4740*/  USHF.R.U32.HI UR33, URZ, UR29, UR6 ;  /* 0x0000001dff217299 */ /* 0x000fe40008011606 */
[----:B--2---:R-:W-:Y:S02]  /*4750*/  USHF.R.U32.HI UR32, URZ, UR35, UR32 ;  /* 0x00000023ff207299 */ /* 0x004fe40008011620 */
[----:B------:R-:W-:-:S11]  /*4760*/  UISETP.NE.AND UP2, UPT, UR4, 0x1, UPT ;  /* 0x000000010400788c */ /* 0x000fd6000bf45270 */
.L_x_96:
[C---:B------:R-:W-:Y:S02]  /*4770*/  LEA R7, R14.reuse, UR17, 0x3 ;  /* 0x000000110e077c11 */ /* 0x040fe4000f8e18ff */
[----:B------:R-:W-:Y:S02]  /*4780*/  SHF.L.U32 R0, R13, 0x1f, RZ ;  /* 0x0000001f0d007819 */ /* 0x000fe400000006ff */
[----:B------:R-:W-:Y:S02]  /*4790*/  LEA R8, R14, UR17, 0x4 ;  /* 0x000000110e087c11 */ /* 0x000fe4000f8e20ff */
[----:B--2---:R-:W2:Y:S02]  /*47a0*/  SYNCS.PHASECHK.TRANS64.TRYWAIT P0, [R7+URZ+0x130], R0 ;  /* 0x00013000070075a7 */ /* 0x004ea400080011ff */
[----:B--2---:R-:W-:Y:S05]  /*47b0*/  @!P0 BRA `(.L_x_89) ;  /* 0x0000003800e08947 */ /* 0x004fea0003800000 */
.L_x_169:
[----:B------:R-:W3:Y:S01]  /*47c0*/  LDS.128 R8, [R8+0x1c0] ;  /* 0x0001c00008087984 */ /* 0x000ee20000000c00 */
[----:B------:R-:W-:Y:S01]  /*47d0*/  UISETP.GE.AND UP0, UPT, UR40, 0x1, UPT ;  /* 0x000000012800788c */ /* 0x000fe2000bf06270 */
[----:B------:R-:W-:Y:S01]  /*47e0*/  @!PT LDS RZ, [RZ] ;  /* 0x00000000fffff984 */ /* 0x000fe20000000800 */
[----:B------:R-:W-:Y:S01]  /*47f0*/  @!PT LDS RZ, [RZ] ;  /* 0x00000000fffff984 */ /* 0x000fe20000000800 */
[----:B------:R-:W-:Y:S01]  /*4800*/  @!PT LDS RZ, [RZ] ;  /* 0x00000000fffff984 */ /* 0x000fe20000000800 */
[----:B------:R-:W-:Y:S01]  /*4810*/  @!PT LDS RZ, [RZ] ;  /* 0x00000000fffff984 */ /* 0x000fe20000000800 */
[----:B------:R1:W-:Y:S06]  /*4820*/  MEMBAR.ALL.CTA ;  /* 0x0000000000007992 */ /* 0x0003ec0000008000 */
[----:B-1----:R-:W1:Y:S01]  /*4830*/  FENCE.VIEW.ASYNC.S ;  /* 0x00000000000073c6 */ /* 0x002e620000000000 */
[----:B---3--:R-:W-:Y:S11]  /*4840*/  LOP3.LUT P0, RZ, R10, 0x1, RZ, 0xc0, !PT ;  /* 0x000000010aff7812 */ /* 0x008ff6000780c0ff */
[----:B------:R-:W-:Y:S02]  /*4850*/  @!UPT UIADD3 URZ, UPT, UPT, URZ, URZ, URZ ;  /* 0x000000fffffff290 */ /* 0x000fe4000fffe0ff */
[----:B-1----:R-:W-:Y:S01]  /*4860*/  VOTEU.ANY UP1, P0 ;  /* 0x0000000000ff7886 */ /* 0x002fe20000020100 */
[----:B------:R-:W-:Y:S11]  /*4870*/  PLOP3.LUT P0, PT, PT, PT, UP1, 0x80, 0x8 ;  /* 0x000000000008781c */ /* 0x000ff60003f0f018 */
[----:B------:R-:W-:Y:S02]  /*4880*/  @!UPT UIADD3 URZ, UPT, UPT, URZ, URZ, URZ ;  /* 0x000000fffffff290 */ /* 0x000fe4000fffe0ff */
[----:B--2---:R-:W-:Y:S02]  /*4890*/  @P0 SHF.R.U32.HI R0, RZ, 0x10, R9 ;  /* 0x00000010ff000819 */ /* 0x004fe40000011609 */
[----:B------:R-:W-:Y:S02]  /*48a0*/  @P0 MOV R6, R8 ;  /* 0x0000000800060202 */ /* 0x000fe40000000f00 */
[----:B------:R-:W-:Y:S01]  /*48b0*/  @P0 R2UR UR4, R0 ;  /* 0x00000000000402ca */ /* 0x000fe200000e0000 */
[----:B------:R-:W-:Y:S01]  /*48c0*/  VIADD R0, R7, 0x140 ;  /* 0x0000014007007836 */ /* 0x000fe20000000000 */
[----:B------:R-:W-:Y:S02]  /*48d0*/  @P0 LOP3.LUT R8, R9, 0xffff, RZ, 0xc0, !PT ;  /* 0x0000ffff09080812 */ /* 0x000fe400078ec0ff */
[----:B------:R-:W-:Y:S02]  /*48e0*/  @P0 R2UR UR6, R6 ;  /* 0x00000000060602ca */ /* 0x000fe400000e0000 */
[----:B------:R-:W-:Y:S02]  /*48f0*/  PRMT R0, RZ, 0x654, R0 ;  /* 0x00000654ff007816 */ /* 0x000fe40000000000 */
[----:B------:R-:W-:Y:S02]  /*4900*/  @P0 R2UR UR5, R8 ;  /* 0x00000000080502ca */ /* 0x000fe400000e0000 */
[----:B------:R1:W-:Y:S03]  /*4910*/  SYNCS.ARRIVE.TRANS64.RED.A1T0 RZ, [R0+URZ], RZ ;  /* 0x000000ff00ff79a7 */ /* 0x0003e600081004ff */
[----:B------:R-:W-:Y:S04]  /*4920*/  @UP1 UMOV UR24, UR4 ;  /* 0x0000000400181c82 */ /* 0x000fe80008000000 */
[----:B------:R-:W-:Y:S04]  /*4930*/  @UP1 UMOV UR13, UR6 ;  /* 0x00000006000d1c82 */ /* 0x000fe80008000000 */
[----:B------:R-:W-:Y:S01]  /*4940*/  @UP1 UMOV UR7, UR5 ;  /* 0x0000000500071c82 */ /* 0x000fe20008000000 */
[----:B------:R-:W-:Y:S05]  /*4950*/  BRA.U !UP0, `(.L_x_90) ;  /* 0x0000000108a47547 */ /* 0x000fea000b800000 */
[----:B------:R-:W-:Y:S02]  /*4960*/  UIMAD.WIDE.U32 UR10, UR7, UR31, URZ ;  /* 0x0000001f070a72a5 */ /* 0x000fe4000f8e00ff */
[----:B------:R-:W-:Y:S02]  /*4970*/  UIMAD.WIDE.U32 UR18, UR13, UR28, URZ ;  /* 0x0000001c0d1272a5 */ /* 0x000fe4000f8e00ff */
[----:B------:R-:W-:Y:S02]  /*4980*/  USEL UR4, UR25, UR32, !UP5 ;  /* 0x0000002019047287 */ /* 0x000fe4000e800000 */
[----:B------:R-:W-:Y:S02]  /*4990*/  USEL UR8, UR26, UR33, !UP6 ;  /* 0x000000211a087287 */ /* 0x000fe4000f000000 */
[----:B------:R-:W-:Y:S02]  /*49a0*/  UIMAD.WIDE.U32 UR20, UR4, UR14, URZ ;  /* 0x0000000e041472a5 */ /* 0x000fe4000f8e00ff */
[----:B------:R-:W-:Y:S01]  /*49b0*/  UIMAD.WIDE.U32 UR22, UR8, UR14, URZ ;  /* 0x0000000e081672a5 */ /* 0x000fe2000f8e00ff */
[----:B------:R-:W-:Y:S02]  /*49c0*/  UMOV UR5, UR11 ;  /* 0x0000000b00057c82 */ /* 0x000fe40008000000 */
[----:B------:R-:W-:Y:S03]  /*49d0*/  USHF.R.U32.HI UR6, URZ, UR35, UR5 ;  /* 0x00000023ff067299 */ /* 0x000fe60008011605 */
[----:B------:R-:W-:Y:S01]  /*49e0*/  UMOV UR5, UR19 ;  /* 0x0000001300057c82 */ /* 0x000fe20008000000 */
[----:B------:R-:W-:Y:S02]  /*49f0*/  USEL UR6, UR7, UR6, !UP5 ;  /* 0x0000000607067287 */ /* 0x000fe4000e800000 */
[----:B------:R-:W-:Y:S02]  /*4a00*/  USHF.R.U32.HI UR9, URZ, UR29, UR5 ;  /* 0x0000001dff097299 */ /* 0x000fe40008011605 */
[----:B------:R-:W-:Y:S01]  /*4a10*/  UIMAD.WIDE.U32 UR10, UR6, UR14, URZ ;  /* 0x0000000e060a72a5 */ /* 0x000fe2000f8e00ff */
[----:B------:R-:W-:Y:S02]  /*4a20*/  UMOV UR5, UR21 ;  /* 0x0000001500057c82 */ /* 0x000fe40008000000 */
[----:B------:R-:W-:Y:S03]  /*4a30*/  @UP4 USHF.R.U32.HI UR4, URZ, UR15, UR5 ;  /* 0x0000000fff044299 */ /* 0x000fe60008011605 */
[----:B------:R-:W-:Y:S01]  /*4a40*/  UMOV UR5, UR23 ;  /* 0x0000001700057c82 */ /* 0x000fe20008000000 */
[----:B------:R-:W-:Y:S02]  /*4a50*/  UIMAD UR4, UR40, UR4, URZ ;  /* 0x00000004280472a4 */ /* 0x000fe4000f8e02ff */
[----:B------:R-:W-:Y:S02]  /*4a60*/  @UP4 USHF.R.U32.HI UR8, URZ, UR15, UR5 ;  /* 0x0000000fff084299 */ /* 0x000fe40008011605 */
[----:B------:R-:W-:Y:S02]  /*4a70*/  USEL UR5, UR13, UR9, !UP6 ;  /* 0x000000090d057287 */ /* 0x000fe4000f000000 */
[----:B------:R-:W-:Y:S02]  /*4a80*/  UIMAD UR9, UR40, UR8, URZ ;  /* 0x00000008280972a4 */ /* 0x000fe4000f8e02ff */
[----:B------:R-:W-:Y:S03]  /*4a90*/  UISETP.GE.AND UP0, UPT, UR6, UR4, UPT ;  /* 0x000000040600728c */ /* 0x000fe6000bf06270 */
[----:B------:R-:W-:Y:S01]  /*4aa0*/  UMOV UR4, UR11 ;  /* 0x0000000b00047c82 */ /* 0x000fe20008000000 */
[----:B------:R-:W-:Y:S02]  /*4ab0*/  UISETP.GE.OR UP0, UPT, UR5, UR9, UP0 ;  /* 0x000000090500728c */ /* 0x000fe40008706670 */
[----:B------:R-:W-:Y:S02]  /*4ac0*/  USHF.R.U32.HI UR4, URZ, UR15, UR4 ;  /* 0x0000000fff047299 */ /* 0x000fe40008011604 */
[----:B------:R-:W-:Y:S02]  /*4ad0*/  UIMAD.WIDE.U32 UR10, UR5, UR14, URZ ;  /* 0x0000000e050a72a5 */ /* 0x000fe4000f8e00ff */
[----:B------:R-:W-:Y:S04]  /*4ae0*/  USEL UR12, UR6, UR4, !UP4 ;  /* 0x00000004060c7287 */ /* 0x000fe8000e000000 */
[----:B------:R-:W-:Y:S01]  /*4af0*/  UIADD3 UR9, UPT, UPT, -UR12, URZ, URZ ;  /* 0x000000ff0c097290 */ /* 0x000fe2000fffe1ff */
[----:B------:R-:W-:Y:S02]  /*4b00*/  @!UP0 UMOV UR4, UR11 ;  /* 0x0000000b00048c82 */ /* 0x000fe40008000000 */
[----:B------:R-:W-:Y:S02]  /*4b10*/  @!UP0 USHF.R.U32.HI UR4, URZ, UR15, UR4 ;  /* 0x0000000fff048299 */ /* 0x000fe40008011604 */
[----:B------:R-:W-:Y:S02]  /*4b20*/  UIMAD UR9, UR40, UR9, UR6 ;  /* 0x00000009280972a4 */ /* 0x000fe4000f8e0206 */
[----:B------:R-:W-:Y:S04]  /*4b30*/  @!UP0 USEL UR4, UR5, UR4, !UP4 ;  /* 0x0000000405048287 */ /* 0x000fe8000e000000 */
[----:B------:R-:W-:Y:S02]  /*4b40*/  @!UP0 UIMAD UR9, UR8, UR9, UR4 ;  /* 0x00000009080982a4 */ /* 0x000fe4000f8e0204 */
[----:B------:R-:W-:Y:S02]  /*4b50*/  @!UP0 UIADD3 UR10, UPT, UPT, UR12, -UR4, URZ ;  /* 0x800000040c0a8290 */ /* 0x000fe4000fffe0ff */
[----:B------:R-:W-:Y:S02]  /*4b60*/  UIADD3 UR4, UPT, UPT, -UR5, URZ, URZ ;  /* 0x000000ff05047290 */ /* 0x000fe4000fffe1ff */
[----:B------:R-:W-:Y:S02]  /*4b70*/  UIADD3 UR8, UPT, UPT, -UR6, URZ, URZ ;  /* 0x000000ff06087290 */ /* 0x000fe4000fffe1ff */
[----:B------:R-:W-:Y:S02]  /*4b80*/  @!UP0 UIMAD UR6, UR10, UR40, UR5 ;  /* 0x000000280a0682a4 */ /* 0x000fe4000f8e0205 */
[----:B------:R-:W-:Y:S02]  /*4b90*/  UIMAD UR13, UR16, UR4, UR13 ;  /* 0x00000004100d72a4 */ /* 0x000fe4000f8e020d */
[----:B------:R-:W-:Y:S01]  /*4ba0*/  UIMAD UR7, UR30, UR8, UR7 ;  /* 0x000000081e0772a4 */ /* 0x000fe2000f8e0207 */
[----:B------:R-:W-:Y:S02]  /*4bb0*/  @!UP0 UMOV UR5, UR9 ;  /* 0x0000000900058c82 */ /* 0x000fe40008000000 */
[----:B------:R-:W-:Y:S02]  /*4bc0*/  UIMAD UR13, UR5, UR16, UR13 ;  /* 0x00000010050d72a4 */ /* 0x000fe4000f8e020d */
[----:B------:R-:W-:Y:S11]  /*4bd0*/  UIMAD UR7, UR6, UR30, UR7 ;  /* 0x0000001e060772a4 */ /* 0x000ff6000f8e0207 */
[----:B------:R-:W-:Y:S01]  /*4be0*/  @!UPT UIADD3 URZ, UPT, UPT, URZ, URZ, URZ ;  /* 0x000000fffffff290 */ /* 0x000fe2000fffe0ff */
.L_x_90:
[----:B------:R-:W2:Y:S01]  /*4bf0*/  @!UP2 LDCU.128 UR20, c[0x0][0xb10] ;  /* 0x00016200ff14a7ac */ /* 0x000ea20008000c00 */
[C---:B----4-:R-:W-:Y:S02]  /*4c00*/  ISETP.NE.U32.AND P1, PT, R4.reuse, RZ, PT ;  /* 0x000000ff0400720c */ /* 0x050fe40003f25070 */
[----:B------:R-:W-:Y:S02]  /*4c10*/  ISETP.NE.U32.AND P0, PT, R4, RZ, PT ;  /* 0x000000ff0400720c */ /* 0x000fe40003f05070 */
[C---:B------:R-:W-:Y:S02]  /*4c20*/  ISETP.NE.AND.EX P1, PT, R5.reuse, RZ, PT, P1 ;  /* 0x000000ff0500720c */ /* 0x040fe40003f25310 */
[----:B------:R-:W-:Y:S01]  /*4c30*/  ISETP.NE.AND.EX P0, PT, R5, RZ, PT, P0 ;  /* 0x000000ff0500720c */ /* 0x000fe20003f05300 */
[----:B------:R-:W3:Y:S01]  /*4c40*/  @!UP2 LDCU UR5, c[0x0][0xb0c] ;  /* 0x00016180ff05a7ac */ /* 0x000ee20008000800 */
[----:B------:R-:W-:Y:S01]  /*4c50*/  SHF.L.U32 R6, R15, 0x1f, RZ ;  /* 0x0000001f0f067819 */ /* 0x000fe200000006ff */
[----:B--2---:R-:W-:Y:S07]  /*4c60*/  UIMAD.WIDE.U32 UR8, UR13, UR20, URZ ;  /* 0x000000140d0872a5 */ /* 0x004fee000f8e00ff */
[----:B------:R-:W-:Y:S01]  /*4c70*/  @!UP2 UMOV UR4, UR9 ;  /* 0x000000090004ac82 */ /* 0x000fe20008000000 */
[----:B---3--:R-:W-:Y:S02]  /*4c80*/  @!UP2 UISETP.NE.AND UP0, UPT, UR5, 0x1, UPT ;  /* 0x000000010500a88c */ /* 0x008fe4000bf05270 */
[----:B------:R-:W-:Y:S02]  /*4c90*/  @!UP2 USHF.R.U32.HI UR4, URZ, UR21, UR4 ;  /* 0x00000015ff04a299 */ /* 0x000fe40008011604 */
[----:B------:R-:W-:Y:S02]  /*4ca0*/  UIMAD.WIDE.U32 UR8, UR7, UR23, URZ ;  /* 0x00000017070872a5 */ /* 0x000fe4000f8e00ff */
[----:B------:R-:W-:Y:S02]  /*4cb0*/  @!UP2 USEL UR10, UR13, UR4, !UP0 ;  /* 0x000000040d0aa287 */ /* 0x000fe4000c000000 */
[----:B------:R-:W-:Y:S03]  /*4cc0*/  @!UP2 UISETP.NE.AND UP0, UPT, UR22, 0x1, UPT ;  /* 0x000000011600a88c */ /* 0x000fe6000bf05270 */
[----:B------:R-:W-:Y:S02]  /*4cd0*/  @!UP2 UMOV UR6, UR9 ;  /* 0x000000090006ac82 */ /* 0x000fe40008000000 */
[----:B------:R-:W2:Y:S02]  /*4ce0*/  @!UP2 LDCU UR4, c[0x0][0xb20] ;  /* 0x00016400ff04a7ac */ /* 0x000ea40008000800 */
[----:B--2---:R-:W-:Y:S04]  /*4cf0*/  @!UP2 USHF.R.U32.HI UR6, URZ, UR4, UR6 ;  /* 0x00000004ff06a299 */ /* 0x004fe80008011606 */
[----:B------:R-:W-:Y:S04]  /*4d00*/  @!UP2 USEL UR6, UR7, UR6, !UP0 ;  /* 0x000000060706a287 */ /* 0x000fe8000c000000 */
[----:B------:R-:W-:Y:S02]  /*4d10*/  @!UP2 UIADD3 UR4, UPT, UPT, -UR10, UR6, URZ ;  /* 0x000000060a04a290 */ /* 0x000fe4000fffe1ff */
[----:B------:R-:W-:Y:S02]  /*4d20*/  @!UP2 UIADD3 UR6, UPT, UPT, UR10, -UR6, URZ ;  /* 0x800000060a06a290 */ /* 0x000fe4000fffe0ff */
[----:B------:R-:W-:Y:S02]  /*4d30*/  @!UP2 UIMAD UR13, UR4, UR5, UR13 ;  /* 0x00000005040da2a4 */ /* 0x000fe4000f8e020d */
[----:B------:R-:W-:Y:S01]  /*4d40*/  @!UP2 UIMAD UR7, UR6, UR22, UR7 ;  /* 0x000000160607a2a4 */ /* 0x000fe2000f8e0207 */
[----:B------:R-:W-:Y:S11]  /*4d50*/  BRA.U UP3, `(.L_x_91) ;  /* 0x0000000103107547 */ /* 0x000ff6000b800000 */
[----:B------:R-:W-:Y:S04]  /*4d60*/  MOV R7, UR34 ;  /* 0x0000002200077c02 */ /* 0x000fe80008000f00 */
[----:B------:R-:W-:Y:S04]  /*4d70*/  SHF.L.U32 R7, R7, 0x1f, RZ ;  /* 0x0000001f07077819 */ /* 0x000fe800000006ff */
[----:B------:R-:W2:Y:S02]  /*4d80*/  SYNCS.PHASECHK.TRANS64.TRYWAIT P2, [UR17+0x128], R7 ;  /* 0x00012807ff0075a7 */ /* 0x000ea40008041111 */
[----:B--2---:R-:W-:Y:S05]  /*4d90*/  @!P2 BRA `(.L_x_92) ;  /* 0x00000034007ca947 */ /* 0x004fea0003800000 */
.L_x_91:
[----:B------:R-:W-:Y:S05]  /*4da0*/  @!P1 BRA `(.L_x_93) ;  /* 0x0000000000309947 */ /* 0x000fea0003800000 */
[----:B------:R-:W-:Y:S01]  /*4db0*/  ISETP.NE.U32.AND P1, PT, R2, RZ, PT ;  /* 0x000000ff0200720c */ /* 0x000fe20003f25070 */
[----:B------:R-:W2:Y:S01]  /*4dc0*/  LDCU.64 UR4, c[0x0][0x358] ;  /* 0x00006b00ff0477ac */ /* 0x000ea20008000a00 */
[----:B------:R-:W-:Y:S02]  /*4dd0*/  IMAD.MOV.U32 R141, RZ, RZ, 0x1 ;  /* 0x00000001ff8d7424 */ /* 0x000fe400078e00ff */
[----:B------:R-:W-:Y:S11]  /*4de0*/  ISETP.NE.AND.EX P1, PT, R3, RZ, PT, P1 ;  /* 0x000000ff0300720c */ /* 0x000ff60003f25310 */
[----:B------:R-:W-:Y:S02]  /*4df0*/  @!UPT UIADD3 URZ, UPT, UPT, URZ, URZ, URZ ;  /* 0x000000fffffff290 */ /* 0x000fe4000fffe0ff */
[----:B------:R-:W3:Y:S01]  /*4e00*/  @P1 LDC.64 R8, c[0x0][0x888] ;  /* 0x00022200ff081b82 */ /* 0x000ee20000000a00 */
[----:B-1----:R-:W-:Y:S04]  /*4e10*/  @P1 IMAD R0, R4, UR36, RZ ;  /* 0x0000002404001c24 */ /* 0x002fe8000f8e02ff */
[----:B---3--:R-:W-:Y:S04]  /*4e20*/  @P1 IMAD.WIDE R8, R0, 0x4, R8 ;  /* 0x0000000400081825 */ /* 0x008fe800078e0208 */
[----:B------:R-:W-:Y:S01]  /*4e30*/  HFMA2 R0, -RZ, RZ, 0, 5.9604644775390625e-08 ;  /* 0x00000001ff007431 */ /* 0x000fe200000001ff */
[----:B--2--5:R2:W5:Y:S04]  /*4e40*/  @P1 LDG.E R71, desc[UR4][R8.64] ;  /* 0x0000000408471981 */ /* 0x024568000c1e1900 */
[----:B------:R-:W-:Y:S01]  /*4e50*/  @!P1 PRMT R141, R0, 0x7610, R141 ;  /* 0x00007610008d9816 */ /* 0x000fe2000000008d */
[----:B--2---:R-:W3:Y:S06]  /*4e60*/  @!P1 LDC R71, c[0x0][0x880] ;  /* 0x00022000ff479b82 */ /* 0x004eec0000000800 */
.L_x_93:
[----:B---3-5:R-:W-:Y:S01]  /*4e70*/  @!P0 FSETP.EQ.AND P1, PT, R71, RZ, PT ;  /* 0x000000ff4700820b */ /* 0x028fe20003f22000 */
[----:B------:R-:W-:Y:S01]  /*4e80*/  @!UPT UIADD3 URZ, UPT, UPT, URZ, URZ, URZ ;  /* 0x000000fffffff290 */ /* 0x000fe2000fffe0ff */
[----:B------:R-:W-:Y:S11]  /*4e90*/  @!P0 BRA `(.L_x_94) ;  /* 0x0000000000188947 */ /* 0x000ff60003800000 */
[----:B------:R-:W-:Y:S02]  /*4ea0*/  LOP3.LUT P0, RZ, R141, 0xff, RZ, 0xc0, !PT ;  /* 0x000000ff8dff7812 */ /* 0x000fe4000780c0ff */
[----:B------:R-:W-:Y:S04]  /*4eb0*/  ISETP.NE.U32.AND P1, PT, R2, RZ, PT ;  /* 0x000000ff0200720c */ /* 0x000fe80003f25070 */
[----:B------:R-:W-:Y:S04]  /*4ec0*/  ISETP.NE.AND.EX P1, PT, R3, RZ, PT, P1 ;  /* 0x000000ff0300720c */ /* 0x000fe80003f25310 */
[----:B------:R-:W-:Y:S03]  /*4ed0*/  PLOP3.LUT P1, PT, P1, PT, PT, 0x8, 0x80 ;  /* 0x000000000080781c */ /* 0x000fe60000f2e170 */
[----:B------:R-:W-:Y:S11]  /*4ee0*/  @P0 FSETP.EQ.AND P1, PT, R71, RZ, PT ;  /* 0x000000ff4700020b */ /* 0x000ff60003f22000 */
[----:B------:R-:W-:Y:S02]  /*4ef0*/  @!UPT UIADD3 URZ, UPT, UPT, URZ, URZ, URZ ;  /* 0x000000fffffff290 */ /* 0x000fe4000fffe0ff */
.L_x_94:
[----:B------:R-:W2:Y:S01]  /*4f00*/  SYNCS.PHASECHK.TRANS64.TRYWAIT P0, [UR17+0x118], R6 ;  /* 0x00011806ff0075a7 */ /* 0x000ea20008001111 */
[----:B------:R-:W-:Y:S02]  /*4f10*/  ELECT P2, URZ, PT ;  /* 0x0000000000ff782f */ /* 0x000fe40003840000 */
[----:B------:R-:W-:Y:S01]  /*4f20*/  IADD3 R14, PT, PT, R14, 0x1, RZ ;  /* 0x000000010e0e7810 */ /* 0x000fe20007ffe0ff */
[----:B--2---:R-:W-:Y:S10]  /*4f30*/  @!P0 BRA `(.L_x_95) ;  /* 0x00000034002c8947 */ /* 0x004ff40003800000 */
.L_x_172:
[----:B------:R-:W-:Y:S01]  /*4f40*/  PLOP3.LUT P1, PT, P1, P2, PT, 0xf2, 0x2f ;  /* 0x00000000002f781c */ /* 0x000fe20000f25e72 */
[----:B------:R-:W-:Y:S01]  /*4f50*/  UMOV UR18, 0x0 ;  /* 0x0000000000127882 */ /* 0x000fe20000000000 */
[----:B------:R-:W-:Y:S01]  /*4f60*/  UMOV UR19, 0x10000000 ;  /* 0x1000000000137882 */ /* 0x000fe20000000000 */
[----:B------:R-:W-:Y:S01]  /*4f70*/  UMOV UR12, UR36 ;  /* 0x00000024000c7c82 */ /* 0x000fe20008000000 */
[----:B------:R-:W-:Y:S01]  /*4f80*/  LOP3.LUT R15, R15, 0x1, RZ, 0x3c, !PT ;  /* 0x000000010f0f7812 */ /* 0x000fe200078e3cff */
[----:B------:R-:W-:Y:S01]  /*4f90*/  UPLOP3.LUT UP3, UPT, UPT, UPT, UPT, 0x80, 0x8 ;  /* 0x000000000008789c */ /* 0x000fe20003f6f070 */
[----:B------:R-:W-:Y:S07]  /*4fa0*/  UMOV UR36, UR24 ;  /* 0x0000001800247c82 */ /* 0x000fee0008000000 */
[----:B-1----:R-:W-:Y:S01]  /*4fb0*/  @!P1 IADD3 R6, P0, PT, R16, 0x580, RZ ;  /* 0x0000058010069810 */ /* 0x002fe20007f1e0ff */
[----:B------:R-:W-:Y:S03]  /*4fc0*/  VOTEU.ALL UP0, P1 ;  /* 0x0000000000ff7886 */ /* 0x000fe60000800000 */
[----:B------:R-:W-:Y:S01]  /*4fd0*/  @!P1 R2UR UR5, R6 ;  /* 0x00000000060592ca */ /* 0x000fe200000e0000 */
[----:B------:R-:W-:Y:S01]  /*4fe0*/  @!P1 IMAD.X R0, RZ, RZ, R17, P0 ;  /* 0x000000ffff009224 */ /* 0x000fe200000e0611 */
[----:B------:R-:W-:Y:S01]  /*4ff0*/  @!UP0 USHF.L.U32 UR10, UR45, 0x6, URZ ;  /* 0x000000062d0a8899 */ /* 0x000fe200080006ff */
[----:B------:R-:W-:Y:S01]  /*5000*/  ISETP.NE.AND P0, PT, R14, 0x2, PT ;  /* 0x000000020e00780c */ /* 0x000fe20003f05270 */
[----:B------:R-:W-:Y:S02]  /*5010*/  @!UP0 USHF.L.U32 UR11, UR46, 0x7, URZ ;  /* 0x000000072e0b8899 */ /* 0x000fe400080006ff */
[----:B------:R-:W-:Y:S01]  /*5020*/  @!P1 R2UR UR4, R0 ;  /* 0x00000000000492ca */ /* 0x000fe200000e0000 */
[----:B------:R-:W-:Y:S01]  /*5030*/  @!UP0 UIADD3 UR8, UPT, UPT, UR17, 0x200, URZ ;  /* 0x0000020011088890 */ /* 0x000fe2000fffe0ff */
[----:B------:R-:W-:Y:S01]  /*5040*/  SEL R0, RZ, 0x1, P0 ;  /* 0x00000001ff007807 */ /* 0x000fe20000000000 */
[----:B------:R-:W-:Y:S01]  /*5050*/  @!UP0 UIADD3 UR9, UPT, UPT, UR17, 0x110, URZ ;  /* 0x0000011011098890 */ /* 0x000fe2000fffe0ff */
[----:B------:R-:W-:Y:S01]  /*5060*/  SEL R14, R14, RZ, P0 ;  /* 0x000000ff0e0e7207 */ /* 0x000fe20000000000 */
[----:B------:R-:W-:Y:S01]  /*5070*/  VOTEU.ALL UP0, P1 ;  /* 0x0000000000ff7886 */ /* 0x000fe20000800000 */
[----:B------:R-:W-:Y:S01]  /*5080*/  LOP3.LUT R13, R13, R0, RZ, 0x3c, !PT ;  /* 0x000000000d0d7212 */ /* 0x000fe200078e3cff */
[----:B------:R-:W-:Y:S01]  /*5090*/  IMAD.U32 R6, RZ, RZ, UR5 ;  /* 0x00000005ff067e24 */ /* 0x000fe2000f8e00ff */
[----:B------:R-:W-:Y:S02]  /*50a0*/  UIADD3 UR45, UPT, UPT, UR7, UR55, URZ ;  /* 0x00000037072d7290 */ /* 0x000fe4000fffe0ff */
[----:B------:R-:W-:Y:S03]  /*50b0*/  UIADD3 UR46, UPT, UPT, UR13, UR58, URZ ;  /* 0x0000003a0d2e7290 */ /* 0x000fe6000fffe0ff */
[----:B------:R-:W-:Y:S01]  /*50c0*/  IMAD.U32 R7, RZ, RZ, UR4 ;  /* 0x00000004ff077e24 */ /* 0x000fe2000f8e00ff */
[----:B------:R-:W-:Y:S04]  /*50d0*/  @!P1 R2UR UR4, R6 ;  /* 0x00000000060492ca */ /* 0x000fe800000e0000 */
[----:B------:R-:W-:Y:S11]  /*50e0*/  @!P1 R2UR UR5, R7 ;  /* 0x00000000070592ca */ /* 0x000ff600000e0000 */
[----:B------:R-:W-:Y:S02]  /*50f0*/  @!UPT UIADD3 URZ, UPT, UPT, URZ, URZ, URZ ;  /* 0x000000fffffff290 */ /* 0x000fe4000fffe0ff */
[----:B------:R2:W-:Y:S01]  /*5100*/  @!UP0 UTMALDG.3D [UR8], [UR4], desc[UR18] ;  /* 0x00001208040085b4 */ /* 0x0005e20008011000 */
[----:B------:R2:W-:Y:S01]  /*5110*/  @!P1 SYNCS.ARRIVE.TRANS64.RED.A0TR RZ, [UR17+0x110], R12 ;  /* 0x0001100cffff99a7 */ /* 0x0005e20008300411 */
[----:B------:R-:W-:Y:S01]  /*5120*/  SYNCS.ARRIVE.TRANS64.RED.A1T0 RZ, [UR27], RZ ;  /* 0x000000ffffff79a7 */ /* 0x000fe2000810041b */
[----:B------:R-:W-:Y:S05]  /*5130*/  BRA.U UP1, `(.L_x_96) ;  /* 0xfffffff5018c7547 */ /* 0x000fea000b83ffff */
[----:B------:R-:W-:Y:S07]  /*5140*/  MOV R0, UR17 ;  /* 0x0000001100007c02 */ /* 0x000fee0008000f00 */
.L_x_97:
[----:B-1----:R-:W-:-:S04]  /*5150*/  SHF.L.U32 R2, R15, 0x1f, RZ ;  /* 0x0000001f0f027819 */ /* 0x002fc800000006ff */
[----:B------:R1:W3:Y:S03]  /*5160*/  SYNCS.PHASECHK.TRANS64.TRYWAIT P0, [R0+URZ+0x118], R2 ;  /* 0x00011802000075a7 */ /* 0x0002e600080011ff */
[----:B---3--:R-:W-:Y:S05]  /*5170*/  @!P0 NANOSLEEP.SYNCS 0x989680 ;  /* 0x009896800000895d */ /* 0x008fea0003900000 */
[----:B------:R-:W3:Y:S02]  /*5180*/  @!P0 SYNCS.PHASECHK.TRANS64 P0, [R0+URZ+0x118], R2 ;  /* 0x00011802000085a7 */ /* 0x000ee400080010ff */
[----:B--23--:R-:W-:Y:S05]  /*5190*/  @P0 EXIT ;  /* 0x000000000000094d */ /* 0x00cfea0003800000 */
[----:B------:R-:W-:Y:S05]  /*51a0*/  BRA `(.L_x_97) ;  /* 0xfffffffc00e87947 */ /* 0x000fea000383ffff */
.L_x_88:
[----:B------:R-:W-:-:S06]  /*51b0*/  UISETP.GE.AND UP0, UPT, UR22, 0x4, UPT ;  /* 0x000000041600788c */ /* 0x000fcc000bf06270 */
[----:B------:R-:W-:-:S13]  /*51c0*/  PLOP3.LUT P0, PT, PT, PT, UP0, 0x80, 0x8 ;  /* 0x000000000008781c */ /* 0x000fda0003f0f008 */
[----:B------:R-:W-:Y:S05]  /*51d0*/  @!P0 EXIT ;  /* 0x000000000000894d */ /* 0x000fea0003800000 */
[----:B------:R-:W-:Y:S01]  /*51e0*/  BAR.SYNC.DEFER_BLOCKING 0x6, 0xa0 ;  /* 0x0182800000007b1d */ /* 0x000fe20000010000 */
[C---:B------:R-:W-:Y:S02]  /*51f0*/  IMAD.SHL.U32 R4, R131.reuse, 0x40, RZ ;  /* 0x0000004083047824 */ /* 0x040fe400078e00ff */
[----:B------:R-:W-:Y:S02]  /*5200*/  HFMA2 R68, -RZ, RZ, 0, 0 ;  /* 0x00000000ff447431 */ /* 0x000fe400000001ff */
[C---:B------:R-:W-:Y:S01]  /*5210*/  IMAD.SHL.U32 R140, R131.reuse, 0x8, RZ ;  /* 0x00000008838c7824 */ /* 0x040fe200078e00ff */
[----:B------:R-:W-:Y:S01]  /*5220*/  CS2R R144, SRZ ;  /* 0x0000000000907805 */ /* 0x000fe2000001ff00 */
[C---:B------:R-:W-:Y:S01]  /*5230*/  IMAD.SHL.U32 R147, R131.reuse, 0x10, RZ ;  /* 0x0000001083937824 */ /* 0x040fe200078e00ff */
[----:B------:R-:W-:Y:S01]  /*5240*/  UMOV UR44, 0x400 ;  /* 0x00000400002c7882 */ /* 0x000fe20000000000 */
[----:B------:R-:W-:Y:S01]  /*5250*/  LOP3.LUT R5, R4, 0x180, RZ, 0xc0, !PT ;  /* 0x0000018004057812 */ /* 0x000fe200078ec0ff */
[----:B------:R-:W-:Y:S01]  /*5260*/  ULEA UR44, UR61, UR44, 0x18 ;  /* 0x0000002c3d2c7291 */ /* 0x000fe2000f8ec0ff */
[----:B------:R-:W1:Y:S01]  /*5270*/  LDC.64 R136, c[0x0][0x888] ;  /* 0x00022200ff887b82 */ /* 0x000e620000000a00 */
[----:B------:R-:W-:Y:S01]  /*5280*/  IMAD.U32 R69, R131, 0x10000, RZ ;  /* 0x0001000083457824 */ /* 0x000fe200078e00ff */
[----:B------:R-:W-:Y:S01]  /*5290*/  LOP3.LUT R140, R5, 0x30, R140, 0xf8, !PT ;  /* 0x00000030058c7812 */ /* 0x000fe200078ef88c */
[----:B------:R-:W-:Y:S01]  /*52a0*/  UIADD3 UR4, UPT, UPT, UR44, 0x2200, URZ ;  /* 0x000022002c047890 */ /* 0x000fe2000fffe0ff */
[----:B------:R-:W-:Y:S01]  /*52b0*/  LOP3.LUT R149, R147, 0x20, RZ, 0xc0, !PT ;  /* 0x0000002093957812 */ /* 0x000fe200078ec0ff */
[----:B------:R-:W-:Y:S01]  /*52c0*/  IMAD.MOV.U32 R146, RZ, RZ, RZ ;  /* 0x000000ffff927224 */ /* 0x000fe200078e00ff */
[----:B------:R-:W-:Y:S01]  /*52d0*/  LOP3.LUT R140, R140, 0x1e40, R4, 0xf8, !PT ;  /* 0x00001e408c8c7812 */ /* 0x000fe200078ef804 */
[----:B------:R-:W-:Y:S01]  /*52e0*/  IMAD.MOV.U32 R143, RZ, RZ, RZ ;  /* 0x000000ffff8f7224 */ /* 0x000fe200078e00ff */
[----:B------:R-:W2:Y:S01]  /*52f0*/  LDC.64 R138, c[0x0][0x890] ;  /* 0x00022400ff8a7b82 */ /* 0x000ea20000000a00 */
[----:B------:R-:W-:Y:S01]  /*5300*/  LOP3.LUT R69, R69, 0x600000, RZ, 0xc0, !PT ;  /* 0x0060000045457812 */ /* 0x000fe200078ec0ff */
[----:B------:R-:W3:Y:S01]  /*5310*/  LDCU UR53, c[0x0][0x370] ;  /* 0x00006e00ff3577ac */ /* 0x000ee20008000800 */
[----:B------:R-:W-:Y:S01]  /*5320*/  VIADD R148, R140, UR44 ;  /* 0x0000002c8c947c36 */ /* 0x000fe20008000000 */
[----:B------:R-:W-:-:S02]  /*5330*/  LOP3.LUT R147, R147, 0x40, RZ, 0xc0, !PT ;  /* 0x0000004093937812 */ /* 0x000fc400078ec0ff */
[----:B------:R-:W-:Y:S01]  /*5340*/  MOV R150, UR4 ;  /* 0x0000000400967c02 */ /* 0x000fe20008000f00 */
[----:B------:R-:W4:Y:S01]  /*5350*/  LDS R0, [UR44+0x1e0] ;  /* 0x0001e02cff007984 */ /* 0x000f220008000800 */
[----:B------:R-:W1:Y:S01]  /*5360*/  LDC.64 R134, c[0x0][0x8b0] ;  /* 0x00022c00ff867b82 */ /* 0x000e620000000a00 */
[--C-:B------:R-:W-:Y:S01]  /*5370*/  IADD3 R149, PT, PT, -R149, 0x200, R148.reuse ;  /* 0x0000020095957810 */ /* 0x100fe20007ffe194 */
[----:B------:R-:W1:Y:S01]  /*5380*/  LDCU.64 UR62, c[0x0][0x348] ;  /* 0x00006900ff3e77ac */ /* 0x000e620008000a00 */
[----:B------:R-:W-:-:S03]  /*5390*/  IADD3 R148, PT, PT, -R147, 0x200, R148 ;  /* 0x0000020093947810 */ /* 0x000fc60007ffe194 */
[----:B------:R-:W-:Y:S01]  /*53a0*/  IMAD.IADD R147, R149, 0x1, -R147 ;  /* 0x0000000195937824 */ /* 0x000fe200078e0a93 */
[----:B------:R-:W1:Y:S01]  /*53b0*/  LDCU UR41, c[0x0][0xb0c] ;  /* 0x00016180ff2977ac */ /* 0x000e620008000800 */
[----:B------:R-:W1:Y:S01]  /*53c0*/  LDC.64 R132, c[0x0][0x8a8] ;  /* 0x00022a00ff847b82 */ /* 0x000e620000000a00 */
[----:B------:R-:W1:Y:S01]  /*53d0*/  LDCU UR39, c[0x0][0xb30] ;  /* 0x00016600ff2777ac */ /* 0x000e620008000800 */
[----:B------:R-:W1:Y:S01]  /*53e0*/  LDCU.64 UR56, c[0x0][0x888] ;  /* 0x00011100ff3877ac */ /* 0x000e620008000a00 */
[----:B------:R-:W1:Y:S01]  /*53f0*/  LDCU.64 UR42, c[0x0][0xb28] ;  /* 0x00016500ff2a77ac */ /* 0x000e620008000a00 */
[----:B------:R-:W1:Y:S01]  /*5400*/  LDCU.128 UR48, c[0x0][0xb10] ;  /* 0x00016200ff3077ac */ /* 0x000e620008000c00 */
[----:B------:R-:W1:Y:S01]  /*5410*/  LDCU UR52, c[0x0][0x374] ;  /* 0x00006e80ff3477ac */ /* 0x000e620008000800 */
[----:B------:R-:W-:Y:S01]  /*5420*/  UIADD3 UR59, UPT, UPT, UR44, 0x200, URZ ;  /* 0x000002002c3b7890 */ /* 0x000fe2000fffe0ff */
[----:B---34-:R-:W-:-:S11]  /*5430*/  IMAD.IADD R69, R0, 0x1, R69 ;  /* 0x0000000100457824 */ /* 0x018fd600078e0245 */
.L_x_115:
[----:B------:R-:W-:Y:S02]  /*5440*/  LEA R3, R143, UR44, 0x3 ;  /* 0x0000002c8f037c11 */ /* 0x000fe4000f8e18ff */
[----:B------:R-:W-:Y:S02]  /*5450*/  SHF.L.U32 R0, R145, 0x1f, RZ ;  /* 0x0000001f91007819 */ /* 0x000fe400000006ff */
[----:B-1----:R-:W-:Y:S02]  /*5460*/  LEA R4, R143, UR44, 0x4 ;  /* 0x0000002c8f047c11 */ /* 0x002fe4000f8e20ff */
[----:B------:R-:W3:Y:S02]  /*5470*/  SYNCS.PHASECHK.TRANS64.TRYWAIT P0, [R3+URZ+0x130], R0 ;  /* 0x00013000030075a7 */ /* 0x000ee400080011ff */
[----:B--23--:R-:W-:Y:S05]  /*5480*/  @!P0 BRA `(.L_x_98) ;  /* 0x0000002c00f08947 */ /* 0x00cfea0003800000 */
.L_x_173:
[----:B------:R-:W4:Y:S01]  /*5490*/  LDS.128 R4, [R4+0x1c0] ;  /* 0x0001c00004047984 */ /* 0x000f220000000c00 */
[----:B------:R-:W-:Y:S01]  /*54a0*/  UISETP.GE.AND UP0, UPT, UR40, 0x1, UPT ;  /* 0x000000012800788c */ /* 0x000fe2000bf06270 */
[----:B------:R-:W-:Y:S01]  /*54b0*/  @!PT LDS RZ, [RZ] ;  /* 0x00000000fffff984 */ /* 0x000fe20000000800 */
[----:B------:R-:W-:Y:S01]  /*54c0*/  @!PT LDS RZ, [RZ] ;  /* 0x00000000fffff984 */ /* 0x000fe20000000800 */
[----:B------:R-:W-:Y:S01]  /*54d0*/  @!PT LDS RZ, [RZ] ;  /* 0x00000000fffff984 */ /* 0x000fe20000000800 */
[----:B------:R-:W-:Y:S01]  /*54e0*/  @!PT LDS RZ, [RZ] ;  /* 0x00000000fffff984 */ /* 0x000fe20000000800 */
[----:B------:R1:W-:Y:S06]  /*54f0*/  MEMBAR.ALL.CTA ;  /* 0x0000000000007992 */ /* 0x0003ec0000008000 */
[----:B-1----:R-:W1:Y:S01]  /*5500*/  FENCE.VIEW.ASYNC.S ;  /* 0x00000000000073c6 */ /* 0x002e620000000000 */
[----:B----4-:R-:W-:Y:S11]  /*5510*/  LOP3.LUT P0, RZ, R6, 0x1, RZ, 0xc0, !PT ;  /* 0x0000000106ff7812 */ /* 0x010ff6000780c0ff */
[----:B------:R-:W-:Y:S02]  /*5520*/  @!UPT UIADD3 URZ, UPT, UPT, URZ, URZ, URZ ;  /* 0x000000fffffff290 */ /* 0x000fe4000fffe0ff */
[----:B-1----:R-:W-:Y:S01]  /*5530*/  VOTEU.ANY UP1, P0 ;  /* 0x0000000000ff7886 */ /* 0x002fe20000020100 */
[----:B------:R-:W-:Y:S01]  /*5540*/  PLOP3.LUT P0, PT, PT, PT, UP1, 0x80, 0x8 ;  /* 0x000000000008781c */ /* 0x000fe20003f0f018 */
[----:B------:R-:W-:Y:S11]  /*5550*/  UP2UR UR47, UPR, URZ, 0x2 ;  /* 0x00000002ff2f7883 */ /* 0x000ff60008000000 */
[----:B------:R-:W-:Y:S01]  /*5560*/  @!UPT UIADD3 URZ, UPT, UPT, URZ, URZ, URZ ;  /* 0x000000fffffff290 */ /* 0x000fe2000fffe0ff */
[----:B---3--:R-:W-:Y:S02]  /*5570*/  @P0 SHF.R.U32.HI R0, RZ, 0x10, R5 ;  /* 0x00000010ff000819 */ /* 0x008fe40000011605 */
        /* <DEDUP_REMOVED lines=12> */
[----:B------:R-:W3:Y:S01]  /*5640*/  LDCU UR12, c[0x0][0xb20] ;  /* 0x00016400ff0c77ac */ /* 0x000ee20008000800 */
[----:B------:R-:W-:Y:S02]  /*5650*/  UIMAD.WIDE.U32 UR4, UR52, UR51, URZ ;  /* 0x00000033340472a5 */ /* 0x000fe4000f8e00ff */
[----:B------:R-:W-:Y:S02]  /*5660*/  UIMAD.WIDE.U32 UR6, UR53, UR48, URZ ;  /* 0x00000030350672a5 */ /* 0x000fe4000f8e00ff */
[----:B------:R-:W-:Y:S02]  /*5670*/  UISETP.NE.AND UP0, UPT, UR50, 0x1, UPT ;  /* 0x000000013200788c */ /* 0x000fe4000bf05270 */
[----:B------:R-:W-:Y:S02]  /*5680*/  UIMAD.WIDE.U32 UR8, UR37, UR51, URZ ;  /* 0x00000033250872a5 */ /* 0x000fe4000f8e00ff */
[----:B------:R-:W-:Y:S02]  /*5690*/  UIMAD.WIDE.U32 UR10, UR38, UR48, URZ ;  /* 0x00000030260a72a5 */ /* 0x000fe4000f8e00ff */
[----:B------:R-:W-:Y:S02]  /*56a0*/  UISETP.NE.AND UP1, UPT, UR41, 0x1, UPT ;  /* 0x000000012900788c */ /* 0x000fe4000bf25270 */
[----:B------:R-:W-:Y:S01]  /*56b0*/  UISETP.NE.AND UP2, UPT, UR40, 0x1, UPT ;  /* 0x000000012800788c */ /* 0x000fe2000bf45270 */
[----:B------:R-:W-:Y:S02]  /*56c0*/  UMOV UR4, UR5 ;  /* 0x0000000500047c82 */ /* 0x000fe40008000000 */
[----:B---3--:R-:W-:Y:S03]  /*56d0*/  USHF.R.U32.HI UR5, URZ, UR12, UR4 ;  /* 0x0000000cff057299 */ /* 0x008fe60008011604 */
[----:B------:R-:W-:Y:S02]  /*56e0*/  UMOV UR4, UR7 ;  /* 0x0000000700047c82 */ /* 0x000fe40008000000 */
[----:B------:R-:W-:Y:S02]  /*56f0*/  USHF.R.U32.HI UR7, URZ, UR49, UR4 ;  /* 0x00000031ff077299 */ /* 0x000fe40008011604 */
[----:B------:R-:W-:Y:S02]  /*5700*/  USEL UR4, UR52, UR5, !UP0 ;  /* 0x0000000534047287 */ /* 0x000fe4000c000000 */
[----:B------:R-:W-:Y:S01]  /*5710*/  USEL UR7, UR53, UR7, !UP1 ;  /* 0x0000000735077287 */ /* 0x000fe2000c800000 */
[----:B------:R-:W-:Y:S01]  /*5720*/  UMOV UR5, UR9 ;  /* 0x0000000900057c82 */ /* 0x000fe20008000000 */
[----:B------:R-:W-:Y:S02]  /*5730*/  UIMAD.WIDE.U32 UR8, UR4, UR42, URZ ;  /* 0x0000002a040872a5 */ /* 0x000fe4000f8e00ff */
[----:B------:R-:W-:Y:S03]  /*5740*/  USHF.R.U32.HI UR6, URZ, UR12, UR5 ;  /* 0x0000000cff067299 */ /* 0x000fe60008011605 */
[----:B------:R-:W-:Y:S01]  /*5750*/  UMOV UR5, UR11 ;  /* 0x0000000b00057c82 */ /* 0x000fe20008000000 */
[----:B------:R-:W-:Y:S02]  /*5760*/  UIMAD.WIDE.U32 UR10, UR7, UR42, URZ ;  /* 0x0000002a070a72a5 */ /* 0x000fe4000f8e00ff */
[----:B------:R-:W-:Y:S02]  /*5770*/  USHF.R.U32.HI UR12, URZ, UR49, UR5 ;  /* 0x00000031ff0c7299 */ /* 0x000fe40008011605 */
[----:B------:R-:W-:Y:S01]  /*5780*/  USEL UR6, UR37, UR6, !UP0 ;  /* 0x0000000625067287 */ /* 0x000fe2000c000000 */
[----:B------:R-:W-:Y:S02]  /*5790*/  UMOV UR5, UR9 ;  /* 0x0000000900057c82 */ /* 0x000fe40008000000 */
[----:B------:R-:W-:Y:S01]  /*57a0*/  UMOV UR10, UR11 ;  /* 0x0000000b000a7c82 */ /* 0x000fe20008000000 */
[----:B------:R-:W-:Y:S02]  /*57b0*/  @UP2 USHF.R.U32.HI UR4, URZ, UR43, UR5 ;  /* 0x0000002bff042299 */ /* 0x000fe40008011605 */
[----:B------:R-:W-:Y:S02]  /*57c0*/  @UP2 USHF.R.U32.HI UR7, URZ, UR43, UR10 ;  /* 0x0000002bff072299 */ /* 0x000fe4000801160a */
[----:B------:R-:W-:Y:S02]  /*57d0*/  UIMAD UR4, UR40, UR4, URZ ;  /* 0x00000004280472a4 */ /* 0x000fe4000f8e02ff */
[----:B------:R-:W-:Y:S02]  /*57e0*/  UIMAD.WIDE.U32 UR10, UR6, UR42, URZ ;  /* 0x0000002a060a72a5 */ /* 0x000fe4000f8e00ff */
[----:B------:R-:W-:Y:S02]  /*57f0*/  USEL UR5, UR38, UR12, !UP1 ;  /* 0x0000000c26057287 */ /* 0x000fe4000c800000 */
[----:B------:R-:W-:Y:S02]  /*5800*/  UIMAD UR8, UR40, UR7, URZ ;  /* 0x00000007280872a4 */ /* 0x000fe4000f8e02ff */
[----:B------:R-:W-:Y:S03]  /*5810*/  UISETP.GE.AND UP0, UPT, UR6, UR4, UPT ;  /* 0x000000040600728c */ /* 0x000fe6000bf06270 */
[----:B------:R-:W-:Y:S01]  /*5820*/  UMOV UR4, UR11 ;  /* 0x0000000b00047c82 */ /* 0x000fe20008000000 */
[----:B------:R-:W-:Y:S02]  /*5830*/  UISETP.GE.OR UP0, UPT, UR5, UR8, UP0 ;  /* 0x000000080500728c */ /* 0x000fe40008706670 */
[----:B------:R-:W-:Y:S02]  /*5840*/  USHF.R.U32.HI UR4, URZ, UR43, UR4 ;  /* 0x0000002bff047299 */ /* 0x000fe40008011604 */
[----:B------:R-:W-:Y:S02]  /*5850*/  UIMAD.WIDE.U32 UR8, UR5, UR42, URZ ;  /* 0x0000002a050872a5 */ /* 0x000fe4000f8e00ff */
[----:B------:R-:W-:Y:S02]  /*5860*/  USEL UR11, UR6, UR4, !UP2 ;  /* 0x00000004060b7287 */ /* 0x000fe4000d000000 */
[----:B------:R-:W-:Y:S02]  /*5870*/  UIADD3 UR8, UPT, UPT, -UR5, URZ, URZ ;  /* 0x000000ff05087290 */ /* 0x000fe4000fffe1ff */
[----:B------:R-:W-:Y:S01]  /*5880*/  UIADD3 UR10, UPT, UPT, -UR11, URZ, URZ ;  /* 0x000000ff0b0a7290 */ /* 0x000fe2000fffe1ff */
[----:B------:R-:W-:Y:S01]  /*5890*/  @!UP0 UMOV UR4, UR9 ;  /* 0x0000000900048c82 */ /* 0x000fe20008000000 */
[----:B------:R-:W-:Y:S02]  /*58a0*/  UIADD3 UR9, UPT, UPT, -UR6, URZ, URZ ;  /* 0x000000ff06097290 */ /* 0x000fe4000fffe1ff */
[----:B------:R-:W-:Y:S02]  /*58b0*/  @!UP0 USHF.R.U32.HI UR4, URZ, UR43, UR4 ;  /* 0x0000002bff048299 */ /* 0x000fe40008011604 */
[----:B------:R-:W-:Y:S02]  /*58c0*/  UIMAD UR10, UR40, UR10, UR6 ;  /* 0x0000000a280a72a4 */ /* 0x000fe4000f8e0206 */
[----:B------:R-:W-:Y:S04]  /*58d0*/  @!UP0 USEL UR4, UR5, UR4, !UP2 ;  /* 0x0000000405048287 */ /* 0x000fe8000d000000 */
[----:B------:R-:W-:Y:S02]  /*58e0*/  @!UP0 UIMAD UR10, UR7, UR10, UR4 ;  /* 0x0000000a070a82a4 */ /* 0x000fe4000f8e0204 */
[----:B------:R-:W-:Y:S02]  /*58f0*/  @!UP0 UIADD3 UR11, UPT, UPT, UR11, -UR4, URZ ;  /* 0x800000040b0b8290 */ /* 0x000fe4000fffe0ff */
[----:B------:R-:W-:Y:S02]  /*5900*/  UIMAD UR7, UR41, UR8, UR38 ;  /* 0x00000008290772a4 */ /* 0x000fe4000f8e0226 */
[----:B------:R-:W-:Y:S02]  /*5910*/  @!UP0 UIMAD UR6, UR11, UR40, UR5 ;  /* 0x000000280b0682a4 */ /* 0x000fe4000f8e0205 */
[----:B------:R-:W-:Y:S01]  /*5920*/  UIMAD UR4, UR50, UR9, UR37 ;  /* 0x00000009320472a4 */ /* 0x000fe2000f8e0225 */
[----:B------:R-:W-:Y:S02]  /*5930*/  @!UP0 UMOV UR5, UR10 ;  /* 0x0000000a00058c82 */ /* 0x000fe40008000000 */
[----:B------:R-:W-:Y:S02]  /*5940*/  UIMAD UR38, UR5, UR41, UR7 ;  /* 0x00000029052672a4 */ /* 0x000fe4000f8e0207 */
[----:B------:R-:W-:Y:S11]  /*5950*/  UIMAD UR37, UR6, UR50, UR4 ;  /* 0x00000032062572a4 */ /* 0x000ff6000f8e0204 */
[----:B------:R-:W-:Y:S01]  /*5960*/  @!UPT UIADD3 URZ, UPT, UPT, URZ, URZ, URZ ;  /* 0x000000fffffff290 */ /* 0x000fe2000fffe0ff */
.L_x_99:
[----:B------:R-:W-:Y:S01]  /*5970*/  UISETP.NE.AND UP0, UPT, UR39, 0x1, UPT ;  /* 0x000000012700788c */ /* 0x000fe2000bf05270 */
[----:B------:R-:W-:Y:S10]  /*5980*/  IADD3 R143, PT, PT, R143, 0x1, RZ ;  /* 0x000000018f8f7810 */ /* 0x000ff40007ffe0ff */
[----:B------:R-:W3:Y:S01]  /*5990*/  @!UP0 LDCU.128 UR12, c[0x0][0xb10] ;  /* 0x00016200ff0c87ac */ /* 0x000ee20008000c00 */
[----:B------:R-:W4:Y:S01]  /*59a0*/  @!UP0 LDCU UR5, c[0x0][0xb0c] ;  /* 0x00016180ff0587ac */ /* 0x000f220008000800 */
[----:B------:R-:W2:Y:S01]  /*59b0*/  @!UP0 LDCU UR10, c[0x0][0xb20] ;  /* 0x00016400ff0a87ac */ /* 0x000ea20008000800 */
[----:B---3--:R-:W-:Y:S02]  /*59c0*/  UIMAD.WIDE.U32 UR8, UR38, UR12, URZ ;  /* 0x0000000c260872a5 */ /* 0x008fe4000f8e00ff */
[----:B------:R-:W-:Y:S02]  /*59d0*/  UIMAD.WIDE.U32 UR6, UR37, UR15, URZ ;  /* 0x0000000f250672a5 */ /* 0x000fe4000f8e00ff */
[----:B------:R-:W-:Y:S03]  /*59e0*/  @!UP0 UISETP.NE.AND UP1, UPT, UR14, 0x1, UPT ;  /* 0x000000010e00888c */ /* 0x000fe6000bf25270 */
[----:B------:R-:W-:Y:S01]  /*59f0*/  @!UP0 UMOV UR4, UR9 ;  /* 0x0000000900048c82 */ /* 0x000fe20008000000 */
[----:B----4-:R-:W-:Y:S02]  /*5a00*/  @!UP0 UISETP.NE.AND UP2, UPT, UR5, 0x1, UPT ;  /* 0x000000010500888c */ /* 0x010fe4000bf45270 */
[----:B------:R-:W-:Y:S01]  /*5a10*/  @!UP0 USHF.R.U32.HI UR4, URZ, UR13, UR4 ;  /* 0x0000000dff048299 */ /* 0x000fe20008011604 */
[----:B------:R-:W-:Y:S02]  /*5a20*/  @!UP0 UMOV UR6, UR7 ;  /* 0x0000000700068c82 */ /* 0x000fe40008000000 */
[----:B--2---:R-:W-:Y:S02]  /*5a30*/  @!UP0 USHF.R.U32.HI UR6, URZ, UR10, UR6 ;  /* 0x0000000aff068299 */ /* 0x004fe40008011606 */
[----:B------:R-:W-:Y:S02]  /*5a40*/  @!UP0 USEL UR7, UR38, UR4, !UP2 ;  /* 0x0000000426078287 */ /* 0x000fe4000d000000 */
[----:B------:R-:W-:Y:S04]  /*5a50*/  @!UP0 USEL UR6, UR37, UR6, !UP1 ;  /* 0x0000000625068287 */ /* 0x000fe8000c800000 */
[----:B------:R-:W-:Y:S02]  /*5a60*/  @!UP0 UIADD3 UR4, UPT, UPT, -UR7, UR6, URZ ;  /* 0x0000000607048290 */ /* 0x000fe4000fffe1ff */
[----:B------:R-:W-:Y:S02]  /*5a70*/  @!UP0 UIADD3 UR6, UPT, UPT, UR7, -UR6, URZ ;  /* 0x8000000607068290 */ /* 0x000fe4000fffe0ff */
[----:B------:R-:W-:Y:S02]  /*5a80*/  @!UP0 UIMAD UR38, UR4, UR5, UR38 ;  /* 0x00000005042682a4 */ /* 0x000fe4000f8e0226 */
[----:B------:R-:W-:Y:S02]  /*5a90*/  @!UP0 UIMAD UR37, UR6, UR14, UR37 ;  /* 0x0000000e062582a4 */ /* 0x000fe4000f8e0225 */
[----:B------:R-:W-:Y:S09]  /*5aa0*/  ULOP3.LUT UP0, URZ, UR59, 0x1b0, URZ, 0xc0, !UPT ;  /* 0x000001b03bff7892 */ /* 0x000ff2000f80c0ff */
[----:B------:R-:W-:Y:S05]  /*5ab0*/  BRA.U !UP0, `(.L_x_100) ;  /* 0x0000000108407547 */ /* 0x000fea000b800000 */
[----:B------:R-:W2:Y:S01]  /*5ac0*/  LDCU.64 UR8, c[0x4][0x80] ;  /* 0x01001000ff0877ac */ /* 0x000ea20008000a00 */
[----:B------:R-:W-:Y:S01]  /*5ad0*/  MOV R3, 0x0 ;  /* 0x0000000000037802 */ /* 0x000fe20000000f00 */
[----:B------:R-:W-:Y:S02]  /*5ae0*/  HFMA2 R12, -RZ, RZ, 0, 5.9604644775390625e-08 ;  /* 0x00000001ff0c7431 */ /* 0x000fe400000001ff */
[----:B------:R-:W-:Y:S02]  /*5af0*/  IMAD.MOV.U32 R8, RZ, RZ, 0x70 ;  /* 0x00000070ff087424 */ /* 0x000fe400078e00ff */
[----:B------:R-:W-:Y:S01]  /*5b00*/  IMAD.MOV.U32 R13, RZ, RZ, RZ ;  /* 0x000000ffff0d7224 */ /* 0x000fe200078e00ff */
[----:B------:R-:W3:Y:S01]  /*5b10*/  LDCU.64 UR6, c[0x4][0x88] ;  /* 0x01001100ff0677ac */ /* 0x000ee20008000a00 */
[----:B------:R-:W4:Y:S01]  /*5b20*/  LDC.64 R2, c[0x4][R3] ;  /* 0x0100000003027b82 */ /* 0x000f220000000a00 */
[----:B------:R-:W1:Y:S01]  /*5b30*/  LDCU.64 UR4, c[0x4][0x8] ;  /* 0x01000100ff0477ac */ /* 0x000e620008000a00 */
[----:B--2---:R-:W-:Y:S01]  /*5b40*/  MOV R5, UR9 ;  /* 0x0000000900057c02 */ /* 0x004fe20008000f00 */
[----:B------:R-:W-:Y:S01]  /*5b50*/  IMAD.U32 R4, RZ, RZ, UR8 ;  /* 0x00000008ff047e24 */ /* 0x000fe2000f8e00ff */
[----:B---3--:R-:W-:Y:S01]  /*5b60*/  MOV R7, UR7 ;  /* 0x0000000700077c02 */ /* 0x008fe20008000f00 */
[----:B------:R-:W-:Y:S01]  /*5b70*/  IMAD.U32 R6, RZ, RZ, UR6 ;  /* 0x00000006ff067e24 */ /* 0x000fe2000f8e00ff */
[----:B-1----:R-:W-:Y:S01]  /*5b80*/  MOV R11, UR5 ;  /* 0x00000005000b7c02 */ /* 0x002fe20008000f00 */
[----:B------:R-:W-:Y:S02]  /*5b90*/  IMAD.U32 R10, RZ, RZ, UR4 ;  /* 0x00000004ff0a7e24 */ /* 0x000fe4000f8e00ff */
[----:B------:R-:W-:Y:S07]  /*5ba0*/  LEPC R20, `(.L_x_100) ;  /* 0x000000001014794e */ /* 0x000fee0000000000 */
[----:B----45:R-:W-:Y:S05]  /*5bb0*/  CALL.ABS.NOINC R2 ;  /* 0x0000000002007343 */ /* 0x030fea0003c00000 */
.L_x_100:
[----:B------:R-:W-:Y:S01]  /*5bc0*/  LOP3.LUT P0, RZ, R150, 0x1b0, RZ, 0xc0, !PT ;  /* 0x000001b096ff7812 */ /* 0x000fe2000780c0ff */
[----:B------:R-:W-:Y:S11]  /*5bd0*/  BSSY.RECONVERGENT B6, `(.L_x_101) ;  /* 0x0000013000067945 */ /* 0x000ff60003800200 */
[----:B------:R-:W-:Y:S01]  /*5be0*/  @!UPT UIADD3 URZ, UPT, UPT, URZ, URZ, URZ ;  /* 0x000000fffffff290 */ /* 0x000fe2000fffe0ff */
[----:B------:R-:W-:Y:S05]  /*5bf0*/  @!P0 BRA `(.L_x_102) ;  /* 0x0000000000408947 */ /* 0x000fea0003800000 */
        /* <DEDUP_REMOVED lines=16> */
.L_x_102:
[----:B------:R-:W-:Y:S05]  /*5d00*/  BSYNC.RECONVERGENT B6 ;  /* 0x0000000000067941 */ /* 0x000fea0003800200 */
.L_x_101:
[----:B------:R-:W-:Y:S01]  /*5d10*/  ISETP.NE.U32.AND P3, PT, R138, RZ, PT ;  /* 0x000000ff8a00720c */ /* 0x000fe20003f65070 */
[----:B------:R-:W-:Y:S01]  /*5d20*/  UISETP.NE.AND UP1, UPT, UR60, URZ, UPT ;  /* 0x000000ff3c00728c */ /* 0x000fe2000bf25270 */
[----:B------:R-:W-:Y:S02]  /*5d30*/  ISETP.NE.U32.AND P4, PT, R134, RZ, PT ;  /* 0x000000ff8600720c */ /* 0x000fe40003f85070 */
[----:B------:R-:W-:Y:S02]  /*5d40*/  ISETP.NE.AND.EX P3, PT, R139, RZ, PT, P3 ;  /* 0x000000ff8b00720c */ /* 0x000fe40003f65330 */
[----:B------:R-:W-:Y:S02]  /*5d50*/  PLOP3.LUT P1, PT, PT, PT, PT, 0x8, 0x80 ;  /* 0x000000000080781c */ /* 0x000fe40003f2e170 */
[----:B------:R-:W-:Y:S02]  /*5d60*/  PLOP3.LUT P0, PT, PT, PT, UP1, 0x80, 0x8 ;  /* 0x000000000008781c */ /* 0x000fe40003f0f018 */
[----:B------:R-:W-:Y:S02]  /*5d70*/  ISETP.NE.AND.EX P4, PT, R135, RZ, PT, P4 ;  /* 0x000000ff8700720c */ /* 0x000fe40003f85340 */
[----:B------:R-:W2:Y:S09]  /*5d80*/  @UP1 LDCU.64 UR4, c[0x0][0x888] ;  /* 0x00011100ff0417ac */ /* 0x000eb20008000a00 */
[----:B------:R-:W-:Y:S01]  /*5d90*/  @P0 PLOP3.LUT P1, PT, P3, PT, PT, 0x80, 0x8 ;  /* 0x000000000008081c */ /* 0x000fe20001f2f070 */
[----:B--2---:R-:W-:Y:S04]  /*5da0*/  @UP1 UISETP.NE.U32.AND UP0, UPT, UR4, URZ, UPT ;  /* 0x000000ff0400128c */ /* 0x004fe8000bf05070 */
[----:B------:R-:W-:Y:S04]  /*5db0*/  @UP1 UISETP.NE.AND.EX UP0, UPT, UR5, URZ, UPT, UP0 ;  /* 0x000000ff0500128c */ /* 0x000fe8000bf05300 */
[----:B------:R-:W-:Y:S01]  /*5dc0*/  @UP1 USEL UR4, URZ, 0xffffffff, UP0 ;  /* 0xffffffffff041887 */ /* 0x000fe20008000000 */
[----:B------:R-:W-:Y:S11]  /*5dd0*/  @!P3 BRA `(.L_x_103) ;  /* 0x000000000030b947 */ /* 0x000ff60003800000 */
        /* <DEDUP_REMOVED lines=12> */
.L_x_103:
[----:B------:R-:W-:Y:S05]  /*5ea0*/  @!P4 BRA `(.L_x_104) ;  /* 0x000000000024c947 */ /* 0x000fea0003800000 */
[----:B------:R-:W-:Y:S01]  /*5eb0*/  ISETP.NE.U32.AND P2, PT, R132, RZ, PT ;  /* 0x000000ff8400720c */ /* 0x000fe20003f45070 */
[----:B------:R-:W2:Y:S03]  /*5ec0*/  LDCU.64 UR6, c[0x0][0x358] ;  /* 0x00006b00ff0677ac */ /* 0x000ea60008000a00 */
[----:B------:R-:W-:Y:S11]  /*5ed0*/  ISETP.NE.AND.EX P2, PT, R133, RZ, PT, P2 ;  /* 0x000000ff8500720c */ /* 0x000ff60003f45320 */
[----:B------:R-:W-:Y:S02]  /*5ee0*/  @!UPT UIADD3 URZ, UPT, UPT, URZ, URZ, URZ ;  /* 0x000000fffffff290 */ /* 0x000fe4000fffe0ff */
[----:B------:R-:W4:Y:S01]  /*5ef0*/  @P2 LDC.64 R2, c[0x0][0x8a8] ;  /* 0x00022a00ff022b82 */ /* 0x000f220000000a00 */
[----:B-1----:R-:W-:Y:S04]  /*5f00*/  @P2 IMAD R0, R134, UR36, RZ ;  /* 0x0000002486002c24 */ /* 0x002fe8000f8e02ff */
[----:B----4-:R-:W-:Y:S05]  /*5f10*/  @P2 IMAD.WIDE R2, R0, 0x4, R2 ;  /* 0x0000000400022825 */ /* 0x010fea00078e0202 */
[----:B--2--5:R2:W5:Y:S02]  /*5f20*/  @P2 LDG.E R70, desc[UR6][R2.64] ;  /* 0x0000000602462981 */ /* 0x024564000c1e1900 */
[----:B--2---:R-:W4:Y:S02]  /*5f30*/  @!P2 LDC R70, c[0x0][0x8a0] ;  /* 0x00022800ff46ab82 */ /* 0x004f240000000800 */
.L_x_104:
[----:B---3-5:R-:W-:Y:S01]  /*5f40*/  @P0 FSETP.NEU.AND P4, PT, R71, RZ, PT ;  /* 0x000000ff4700020b */ /* 0x028fe20003f8d000 */
[----:B-1----:R-:W-:Y:S01]  /*5f50*/  IMAD.U32 R0, RZ, RZ, UR4 ;  /* 0x00000004ff007e24 */ /* 0x002fe2000f8e00ff */
[----:B------:R-:W-:Y:S01]  /*5f60*/  @P0 LOP3.LUT P2, RZ, R141, 0xff, RZ, 0xc0, !PT ;  /* 0x000000ff8dff0812 */ /* 0x000fe2000784c0ff */
[----:B------:R-:W-:Y:S01]  /*5f70*/  BSSY B1, `(.L_x_105) ;  /* 0x000003d000017945 */ /* 0x000fe20003800000 */
[----:B------:R-:W-:Y:S02]  /*5f80*/  @P0 SEL R2, RZ, 0xffffffff, P4 ;  /* 0xffffffffff020807 */ /* 0x000fe40002000000 */
[----:B------:R-:W-:Y:S02]  /*5f90*/  CS2R R18, SRZ ;  /* 0x0000000000127805 */ /* 0x000fe4000001ff00 */
[----:B------:R-:W-:Y:S02]  /*5fa0*/  LEA R22, R68, UR44, 0x3 ;  /* 0x0000002c44167c11 */ /* 0x000fe4000f8e18ff */
[----:B------:R-:W-:Y:S02]  /*5fb0*/  CS2R R16, SRZ ;  /* 0x0000000000107805 */ /* 0x000fe4000001ff00 */
[----:B------:R-:W-:Y:S02]  /*5fc0*/  @P1 SEL R2, R0, R2, !P2 ;  /* 0x0000000200021207 */ /* 0x000fe40005000000 */
[----:B------:R-:W-:Y:S02]  /*5fd0*/  CS2R R26, SRZ ;  /* 0x00000000001a7805 */ /* 0x000fe4000001ff00 */
[----:B------:R-:W-:Y:S02]  /*5fe0*/  SHF.L.U32 R4, R146, 0x1f, RZ ;  /* 0x0000001f92047819 */ /* 0x000fe400000006ff */
[----:B------:R-:W-:Y:S02]  /*5ff0*/  CS2R R24, SRZ ;  /* 0x0000000000187805 */ /* 0x000fe4000001ff00 */
[----:B------:R-:W-:Y:S02]  /*6000*/  @P0 LOP3.LUT R2, R2, 0x1, RZ, 0xc0, !PT ;  /* 0x0000000102020812 */ /* 0x000fe400078ec0ff */
[----:B------:R-:W-:Y:S02]  /*6010*/  CS2R R30, SRZ ;  /* 0x00000000001e7805 */ /* 0x000fe4000001ff00 */
[----:B------:R-:W-:Y:S02]  /*6020*/  PLOP3.LUT P5, PT, PT, PT, PT, 0x8, 0x80 ;  /* 0x000000000080781c */ /* 0x000fe40003fae170 */
[----:B------:R-:W-:Y:S02]  /*6030*/  CS2R R28, SRZ ;  /* 0x00000000001c7805 */ /* 0x000fe4000001ff00 */
[----:B------:R-:W-:Y:S01]  /*6040*/  ISETP.NE.U32.OR P1, PT, R2, 0x1, !P0 ;  /* 0x000000010200780c */ /* 0x000fe20004725470 */
[----:B------:R-:W-:Y:S01]  /*6050*/  IMAD R2, R68, 0x40, R69 ;  /* 0x0000004044027824 */ /* 0x000fe200078e0245 */
[----:B------:R-:W-:Y:S02]  /*6060*/  CS2R R34, SRZ ;  /* 0x0000000000227805 */ /* 0x000fe4000001ff00 */
[----:B------:R-:W-:Y:S09]  /*6070*/  CS2R R32, SRZ ;  /* 0x0000000000207805 */ /* 0x000ff2000001ff00 */
[----:B------:R-:W-:Y:S04]  /*6080*/  @P1 SHF.L.U32 R0, R144, 0x1f, RZ ;  /* 0x0000001f90001819 */ /* 0x000fe800000006ff */
[----:B------:R-:W1:Y:S01]  /*6090*/  @P1 SYNCS.PHASECHK.TRANS64.TRYWAIT P0, [UR44+0x110], R0 ;  /* 0x00011000ff0015a7 */ /* 0x000e62000800112c */
[----:B------:R2:W3:Y:S01]  /*60a0*/  SYNCS.PHASECHK.TRANS64.TRYWAIT P4, [R22+URZ+0x150], R4 ;  /* 0x00015004160075a7 */ /* 0x0004e200080811ff */
[----:B-1----:R-:W-:Y:S01]  /*60b0*/  @P1 PLOP3.LUT P5, PT, P0, PT, PT, 0x8, 0x80 ;  /* 0x000000000080181c */ /* 0x002fe200007ae170 */
[----:B------:R-:W-:Y:S01]  /*60c0*/  @!UPT UIADD3 URZ, UPT, UPT, URZ, URZ, URZ ;  /* 0x000000fffffff290 */ /* 0x000fe2000fffe0ff */
[----:B--23--:R-:W-:Y:S11]  /*60d0*/  @!P1 BRA `(.L_x_106) ;  /* 0x0000000000989947 */ /* 0x00cff60003800000 */
[----:B------:R-:W-:Y:S01]  /*60e0*/  ISETP.NE.U32.AND P0, PT, RZ, UR56, PT ;  /* 0x00000038ff007c0c */ /* 0x000fe2000bf05070 */
[----:B------:R-:W-:Y:S01]  /*60f0*/  BSSY B0, `(.L_x_107) ;  /* 0x0000016000007945 */ /* 0x000fe20003800000 */
[----:B------:R-:W-:Y:S02]  /*6100*/  FSETP.NEU.AND P2, PT, R71, RZ, PT ;  /* 0x000000ff4700720b */ /* 0x000fe40003f4d000 */
[----:B------:R-:W-:Y:S02]  /*6110*/  CS2R R34, SRZ ;  /* 0x0000000000227805 */ /* 0x000fe4000001ff00 */
[----:B------:R-:W-:Y:S02]  /*6120*/  ISETP.NE.AND.EX P0, PT, RZ, UR57, PT, P0 ;  /* 0x00000039ff007c0c */ /* 0x000fe4000bf05300 */
[----:B------:R-:W-:Y:S02]  /*6130*/  CS2R R32, SRZ ;  /* 0x0000000000207805 */ /* 0x000fe4000001ff00 */
[----:B------:R-:W-:Y:S02]  /*6140*/  LOP3.LUT P1, RZ, R141, 0xff, RZ, 0xc0, !PT ;  /* 0x000000ff8dff7812 */ /* 0x000fe4000782c0ff */
[----:B------:R-:W-:Y:S02]  /*6150*/  CS2R R30, SRZ ;  /* 0x00000000001e7805 */ /* 0x000fe4000001ff00 */
[----:B------:R-:W-:Y:S02]  /*6160*/  SEL R0, RZ, 0xffffffff, P2 ;  /* 0xffffffffff007807 */ /* 0x000fe40001000000 */
[----:B------:R-:W-:Y:S02]  /*6170*/  CS2R R28, SRZ ;  /* 0x00000000001c7805 */ /* 0x000fe4000001ff00 */
[----:B------:R-:W-:Y:S02]  /*6180*/  SEL R3, RZ, 0xffffffff, P0 ;  /* 0xffffffffff037807 */ /* 0x000fe40000000000 */
[----:B------:R-:W-:Y:S02]  /*6190*/  CS2R R26, SRZ ;  /* 0x00000000001a7805 */ /* 0x000fe4000001ff00 */
[----:B------:R-:W-:Y:S02]  /*61a0*/  CS2R R24, SRZ ;  /* 0x0000000000187805 */ /* 0x000fe4000001ff00 */
[----:B------:R-:W-:Y:S02]  /*61b0*/  CS2R R18, SRZ ;  /* 0x0000000000127805 */ /* 0x000fe4000001ff00 */
[----:B------:R-:W-:Y:S02]  /*61c0*/  @P3 SEL R0, R3, R0, !P1 ;  /* 0x0000000003003207 */ /* 0x000fe40004800000 */
[----:B------:R-:W-:Y:S02]  /*61d0*/  CS2R R16, SRZ ;  /* 0x0000000000107805 */ /* 0x000fe4000001ff00 */
[----:B------:R-:W-:Y:S04]  /*61e0*/  LOP3.LUT R0, R0, 0x1, RZ, 0xc0, !PT ;  /* 0x0000000100007812 */ /* 0x000fe800078ec0ff */
[----:B------:R-:W-:Y:S01]  /*61f0*/  ISETP.NE.U32.AND P0, PT, R0, 0x1, PT ;  /* 0x000000010000780c */ /* 0x000fe20003f05070 */
[----:B------:R-:W-:Y:S01]  /*6200*/  @!UPT UIADD3 URZ, UPT, UPT, URZ, URZ, URZ ;  /* 0x000000fffffff290 */ /* 0x000fe2000fffe0ff */
[----:B------:R-:W-:Y:S11]  /*6210*/  @!P5 BRA `(.L_x_108) ;  /* 0x00000000000cd947 */ /* 0x000ff60003800000 */
[----:B------:R-:W-:Y:S04]  /*6220*/  SHF.L.U32 R3, R144, 0x1f, RZ ;  /* 0x0000001f90037819 */ /* 0x000fe800000006ff */
[----:B------:R-:W1:Y:S02]  /*6230*/  SYNCS.PHASECHK.TRANS64.TRYWAIT P1, [UR44+0x110], R3 ;  /* 0x00011003ff0075a7 */ /* 0x000e64000802112c */
[----:B-1----:R-:W-:Y:S05]  /*6240*/  @!P1 BRA `(.L_x_109) ;  /* 0x0000002000949947 */ /* 0x002fea0003800000 */
.L_x_108:
[----:B------:R-:W-:Y:S05]  /*6250*/  BSYNC B0 ;  /* 0x0000000000007941 */ /* 0x000fea0003800000 */
.L_x_107:
[----:B------:R2:W3:Y:S01]  /*6260*/  @P0 LDS.128 R32, [R140+UR44+0x200] ;  /* 0x0002002c8c200984 */ /* 0x0004e20008000c00 */
[----:B------:R-:W-:Y:S01]  /*6270*/  UIADD3 UR4, UPT, UPT, UR44, 0x118, URZ ;  /* 0x000001182c047890 */ /* 0x000fe2000fffe0ff */
[----:B------:R-:W-:Y:S02]  /*6280*/  LOP3.LUT R144, R144, 0x1, RZ, 0x3c, !PT ;  /* 0x0000000190907812 */ /* 0x000fe400078e3cff */
[----:B------:R2:W1:Y:S01]  /*6290*/  @P0 LDS.128 R28, [R149+0x10] ;  /* 0x00001000951c0984 */ /* 0x0004620000000c00 */
[----:B------:R-:W-:Y:S03]  /*62a0*/  UPRMT UR4, UR61, 0x654, UR4 ;  /* 0x000006543d047896 */ /* 0x000fe60008000004 */
[----:B------:R2:W1:Y:S04]  /*62b0*/  @P0 LDS.128 R24, [R148+0x20] ;  /* 0x0000200094180984 */ /* 0x0004680000000c00 */
[----:B------:R2:W1:Y:S01]  /*62c0*/  @P0 LDS.128 R16, [R147+0x30] ;  /* 0x0000300093100984 */ /* 0x0004620000000c00 */
[----:B------:R-:W-:Y:S01]  /*62d0*/  @!PT LDS RZ, [RZ] ;  /* 0x00000000fffff984 */ /* 0x000fe20000000800 */
[----:B------:R-:W-:Y:S01]  /*62e0*/  @!PT LDS RZ, [RZ] ;  /* 0x00000000fffff984 */ /* 0x000fe20000000800 */
[----:B------:R-:W-:Y:S01]  /*62f0*/  @!PT LDS RZ, [RZ] ;  /* 0x00000000fffff984 */ /* 0x000fe20000000800 */
[----:B------:R-:W-:Y:S01]  /*6300*/  @!PT LDS RZ, [RZ] ;  /* 0x00000000fffff984 */ /* 0x000fe20000000800 */
[----:B------:R5:W-:Y:S06]  /*6310*/  MEMBAR.ALL.CTA ;  /* 0x0000000000007992 */ /* 0x000bec0000008000 */
[----:B-----5:R-:W5:Y:S02]  /*6320*/  FENCE.VIEW.ASYNC.S ;  /* 0x00000000000073c6 */ /* 0x020f640000000000 */
[----:B-----5:R-:W-:Y:S01]  /*6330*/  SYNCS.ARRIVE.TRANS64.RED.A1T0 RZ, [UR4], RZ ;  /* 0x000000ffffff79a7 */ /* 0x020fe20008100404 */
.L_x_106:
[----:B------:R-:W-:Y:S05]  /*6340*/  BSYNC B1 ;  /* 0x0000000000017941 */ /* 0x000fea0003800000 */
.L_x_105:
[----:B-1----:R-:W-:Y:S04]  /*6350*/  SHF.R.U32.HI R0, RZ, 0x15, R2 ;  /* 0x00000015ff007819 */ /* 0x002fe80000011602 */
[----:B------:R-:W-:Y:S01]  /*6360*/  LOP3.LUT P0, RZ, R0, 0x3, R142, 0x48, !PT ;  /* 0x0000000300ff7812 */ /* 0x000fe2000780488e */
[----:B------:R-:W-:Y:S01]  /*6370*/  @!UPT UIADD3 URZ, UPT, UPT, URZ, URZ, URZ ;  /* 0x000000fffffff290 */ /* 0x000fe2000fffe0ff */
[----:B------:R-:W-:Y:S11]  /*6380*/  @P4 BRA `(.L_x_110) ;  /* 0x0000000000084947 */ /* 0x000ff60003800000 */
[----:B------:R-:W1:Y:S02]  /*6390*/  SYNCS.PHASECHK.TRANS64.TRYWAIT P1, [R22+URZ+0x150], R4 ;  /* 0x00015004160075a7 */ /* 0x000e6400080211ff */
[----:B-1----:R-:W-:Y:S05]  /*63a0*/  @!P1 BRA `(.L_x_111) ;  /* 0x0000002000549947 */ /* 0x002fea0003800000 */
.L_x_110:
[----:B------:R-:W-:Y:S05]  /*63b0*/  @!P0 BRA `(.L_x_112) ;  /* 0x0000000000408947 */ /* 0x000fea0003800000 */
[----:B------:R-:W1:Y:S01]  /*63c0*/  LDCU.64 UR8, c[0x4][0x70] ;  /* 0x01000e00ff0877ac */ /* 0x000e620008000a00 */
[----:B------:R-:W-:Y:S01]  /*63d0*/  MOV R15, 0x0 ;  /* 0x00000000000f7802 */ /* 0x000fe20000000f00 */
[----:B------:R-:W-:Y:S02]  /*63e0*/  HFMA2 R12, -RZ, RZ, 0, 5.9604644775390625e-08 ;  /* 0x00000001ff0c7431 */ /* 0x000fe400000001ff */
[----:B------:R-:W-:Y:S02]  /*63f0*/  IMAD.MOV.U32 R8, RZ, RZ, 0x192 ;  /* 0x00000192ff087424 */ /* 0x000fe400078e00ff */
[----:B------:R-:W-:Y:S01]  /*6400*/  IMAD.MOV.U32 R13, RZ, RZ, RZ ;  /* 0x000000ffff0d7224 */ /* 0x000fe200078e00ff */
[----:B------:R-:W5:Y:S01]  /*6410*/  LDCU.64 UR6, c[0x4][0x78] ;  /* 0x01000f00ff0677ac */ /* 0x000f620008000a00 */
[----:B------:R-:W2:Y:S01]  /*6420*/  LDC.64 R14, c[0x4][R15] ;  /* 0x010000000f0e7b82 */ /* 0x000ea20000000a00 */
[----:B------:R-:W3:Y:S01]  /*6430*/  LDCU.64 UR4, c[0x4][0x10] ;  /* 0x01000200ff0477ac */ /* 0x000ee20008000a00 */
[----:B-1----:R-:W-:Y:S01]  /*6440*/  MOV R5, UR9 ;  /* 0x0000000900057c02 */ /* 0x002fe20008000f00 */
[----:B------:R-:W-:Y:S01]  /*6450*/  IMAD.U32 R4, RZ, RZ, UR8 ;  /* 0x00000008ff047e24 */ /* 0x000fe2000f8e00ff */
[----:B-----5:R-:W-:Y:S01]  /*6460*/  MOV R7, UR7 ;  /* 0x0000000700077c02 */ /* 0x020fe20008000f00 */
[----:B------:R-:W-:Y:S01]  /*6470*/  IMAD.U32 R6, RZ, RZ, UR6 ;  /* 0x00000006ff067e24 */ /* 0x000fe2000f8e00ff */
[----:B---3--:R-:W-:Y:S01]  /*6480*/  MOV R11, UR5 ;  /* 0x00000005000b7c02 */ /* 0x008fe20008000f00 */
[----:B------:R-:W-:Y:S02]  /*6490*/  IMAD.U32 R10, RZ, RZ, UR4 ;  /* 0x00000004ff0a7e24 */ /* 0x000fe4000f8e00ff */
[----:B------:R-:W-:Y:S07]  /*64a0*/  LEPC R20, `(.L_x_112) ;  /* 0x000000001014794e */ /* 0x000fee0000000000 */
[----:B--2-4-:R-:W-:Y:S05]  /*64b0*/  CALL.ABS.NOINC R14 ;  /* 0x000000000e007343 */ /* 0x014fea0003c00000 */
.L_x_112:
[----:B------:R-:W-:Y:S01]  /*64c0*/  LOP3.LUT P0, RZ, R131, 0x60, RZ, 0xc0, !PT ;  /* 0x0000006083ff7812 */ /* 0x000fe2000780c0ff */
[----:B------:R-:W-:Y:S05]  /*64d0*/  WARPSYNC.ALL ;  /* 0x0000000000007948 */ /* 0x000fea0003800000 */
[----:B------:R-:W-:Y:S01]  /*64e0*/  R2UR UR4, R2 ;  /* 0x00000000020472ca */ /* 0x000fe200000e0000 */
[----:B------:R-:W-:Y:S01]  /*64f0*/  BSSY.RECONVERGENT B0, `(.L_x_113) ;  /* 0x0000120000007945 */ /* 0x000fe20003800200 */
[----:B---3--:R-:W-:Y:S02]  /*6500*/  F2FP.F16.E5M2.UNPACK_B R2, R32 ;  /* 0x00000020ff02723e */ /* 0x008fe400020004ff */
[-C--:B------:R-:W-:Y:S02]  /*6510*/  F2FP.F16.E5M2.UNPACK_B R21, R33.reuse ;  /* 0x00000021ff15723e */ /* 0x080fe400020004ff */
[----:B------:R-:W-:Y:S01]  /*6520*/  F2FP.F16.E5M2.UNPACK_B R12, R28 ;  /* 0x0000001cff0c723e */ /* 0x000fe200020004ff */
[----:B------:R-:W-:Y:S01]  /*6530*/  HADD2.F32 R0, -RZ, R2.H0_H0 ;  /* 0x20000002ff007230 */ /* 0x000fe20000004100 */
[----:B------:R-:W-:Y:S01]  /*6540*/  F2FP.F16.E5M2.UNPACK_B R32, R32.H1 ;  /* 0x00000020ff20723e */ /* 0x000fe200030004ff */
[--C-:B------:R-:W-:Y:S01]  /*6550*/  HADD2.F32 R73, -RZ, R21.reuse.H0_H0 ;  /* 0x20000015ff497230 */ /* 0x100fe20000004100 */
[----:B------:R-:W-:Y:S01]  /*6560*/  F2FP.F16.E5M2.UNPACK_B R33, R33.H1 ;  /* 0x00000021ff21723e */ /* 0x000fe200030004ff */
[----:B------:R-:W-:Y:S01]  /*6570*/  HADD2.F32 R74, -RZ, R21.H1_H1 ;  /* 0x30000015ff4a7230 */ /* 0x000fe20000004100 */
[-C--:B------:R-:W-:Y:S01]  /*6580*/  F2FP.F16.E5M2.UNPACK_B R20, R34.reuse ;  /* 0x00000022ff14723e */ /* 0x080fe200020004ff */
[--C-:B------:R-:W-:Y:S01]  /*6590*/  HADD2.F32 R3, -RZ, R32.reuse.H0_H0 ;  /* 0x20000020ff037230 */ /* 0x100fe20000004100 */
[----:B------:R-:W-:Y:S01]  /*65a0*/  F2FP.F16.E5M2.UNPACK_B R15, R34.H1 ;  /* 0x00000022ff0f723e */ /* 0x000fe200030004ff */
[----:B------:R-:W-:Y:S01]  /*65b0*/  HADD2.F32 R72, -RZ, R32.H1_H1 ;  /* 0x30000020ff487230 */ /* 0x000fe20000004100 */
[-C--:B------:R-:W-:Y:S01]  /*65c0*/  F2FP.F16.E5M2.UNPACK_B R14, R35.reuse ;  /* 0x00000023ff0e723e */ /* 0x080fe200020004ff */
[--C-:B------:R-:W-:Y:S01]  /*65d0*/  HADD2.F32 R75, -RZ, R33.reuse.H0_H0 ;  /* 0x20000021ff4b7230 */ /* 0x100fe20000004100 */
[----:B------:R-:W-:Y:S01]  /*65e0*/  F2FP.F16.E5M2.UNPACK_B R13, R35.H1 ;  /* 0x00000023ff0d723e */ /* 0x000fe200030004ff */
[----:B------:R-:W-:Y:S01]  /*65f0*/  HADD2.F32 R76, -RZ, R33.H1_H1 ;  /* 0x30000021ff4c7230 */ /* 0x000fe20000004100 */
[----:B------:R-:W-:Y:S01]  /*6600*/  F2FP.F16.E5M2.UNPACK_B R28, R28.H1 ;  /* 0x0000001cff1c723e */ /* 0x000fe200030004ff */
[--C-:B------:R-:W-:Y:S01]  /*6610*/  HADD2.F32 R77, -RZ, R20.reuse.H0_H0 ;  /* 0x20000014ff4d7230 */ /* 0x100fe20000004100 */
[-C--:B------:R-:W-:Y:S01]  /*6620*/  F2FP.F16.E5M2.UNPACK_B R11, R29.reuse ;  /* 0x0000001dff0b723e */ /* 0x080fe200020004ff */
        /* <DEDUP_REMOVED lines=15> */
[----:B------:R-:W-:Y:S01]  /*6720*/  R2UR UR5, R22 ;  /* 0x00000000160572ca */ /* 0x000fe200000e0000 */
        /* <DEDUP_REMOVED lines=29> */
[----:B------:R-:W-:Y:S01]  /*6900*/  IADD3 R68, PT, PT, R68, 0x1, RZ ;  /* 0x0000000144447810 */ /* 0x000fe20007ffe0ff */
[--C-:B------:R-:W-:Y:S02]  /*6910*/  HADD2.F32 R101, -RZ, R5.reuse.H0_H0 ;  /* 0x20000005ff657230 */ /* 0x100fe40000004100 */
[----:B------:R-:W-:Y:S02]  /*6920*/  HADD2.F32 R102, -RZ, R5.H1_H1 ;  /* 0x30000005ff667230 */ /* 0x000fe40000004100 */
[--C-:B------:R-:W-:Y:S02]  /*6930*/  HADD2.F32 R103, -RZ, R4.reuse.H0_H0 ;  /* 0x20000004ff677230 */ /* 0x100fe40000004100 */
[----:B------:R-:W-:Y:S02]  /*6940*/  HADD2.F32 R104, -RZ, R4.H1_H1 ;  /* 0x30000004ff687230 */ /* 0x000fe40000004100 */
[----:B------:R-:W1:Y:S01]  /*6950*/  LDTM.x64 R4, tmem[UR4] ;  /* 0x00000004000479ee */ /* 0x000e620008340000 */
[----:B------:R-:W-:Y:S01]  /*6960*/  NOP ;  /* 0x0000000000007918 */ /* 0x000fe20000000000 */
[----:B------:R-:W-:Y:S01]  /*6970*/  UIADD3 UR4, UPT, UPT, UR5, 0x170, URZ ;  /* 0x0000017005047890 */ /* 0x000fe2000fffe0ff */
[----:B------:R-:W-:Y:S02]  /*6980*/  HADD2.F32 R2, -RZ, R2.H1_H1 ;  /* 0x30000002ff027230 */ /* 0x000fe40000004100 */
[--C-:B------:R-:W-:Y:S01]  /*6990*/  HADD2.F32 R105, -RZ, R106.reuse.H0_H0 ;  /* 0x2000006aff697230 */ /* 0x100fe20000004100 */
[----:B------:R-:W-:Y:S01]  /*69a0*/  UPRMT UR4, UR61, 0x654, UR4 ;  /* 0x000006543d047896 */ /* 0x000fe20008000004 */
[----:B------:R-:W-:Y:S02]  /*69b0*/  HADD2.F32 R106, -RZ, R106.H1_H1 ;  /* 0x3000006aff6a7230 */ /* 0x000fe40000004100 */
[--C-:B------:R-:W-:Y:S02]  /*69c0*/  HADD2.F32 R109, -RZ, R110.reuse.H0_H0 ;  /* 0x2000006eff6d7230 */ /* 0x100fe40000004100 */
[----:B------:R-:W-:Y:S02]  /*69d0*/  HADD2.F32 R110, -RZ, R110.H1_H1 ;  /* 0x3000006eff6e7230 */ /* 0x000fe40000004100 */
[--C-:B------:R-:W-:Y:S02]  /*69e0*/  HADD2.F32 R113, -RZ, R114.reuse.H0_H0 ;  /* 0x20000072ff717230 */ /* 0x100fe40000004100 */
[----:B-1----:R-:W-:Y:S01]  /*69f0*/  SYNCS.ARRIVE.TRANS64.RED.A1T0 RZ, [UR4], RZ ;  /* 0x000000ffffff79a7 */ /* 0x002fe20008100404 */
[----:B------:R-:W-:Y:S02]  /*6a00*/  HADD2.F32 R114, -RZ, R114.H1_H1 ;  /* 0x30000072ff727230 */ /* 0x000fe40000004100 */
[--C-:B------:R-:W-:Y:S02]  /*6a10*/  HADD2.F32 R117, -RZ, R118.reuse.H0_H0 ;  /* 0x20000076ff757230 */ /* 0x100fe40000004100 */
[----:B------:R-:W-:Y:S02]  /*6a20*/  HADD2.F32 R118, -RZ, R118.H1_H1 ;  /* 0x30000076ff767230 */ /* 0x000fe40000004100 */
[--C-:B------:R-:W-:Y:S02]  /*6a30*/  HADD2.F32 R121, -RZ, R122.reuse.H0_H0 ;  /* 0x2000007aff797230 */ /* 0x100fe40000004100 */
[C---:B----4-:R-:W-:Y:S01]  /*6a40*/  FMUL R4, R70.reuse, R4 ;  /* 0x0000000446047220 */ /* 0x050fe20000400000 */
[C---:B------:R-:W-:Y:S01]  /*6a50*/  FMUL R5, R70.reuse, R5 ;  /* 0x0000000546057220 */ /* 0x040fe20000400000 */
[C---:B------:R-:W-:Y:S01]  /*6a60*/  FMUL R8, R70.reuse, R8 ;  /* 0x0000000846087220 */ /* 0x040fe20000400000 */
[C---:B------:R-:W-:Y:S01]  /*6a70*/  FMUL R9, R70.reuse, R9 ;  /* 0x0000000946097220 */ /* 0x040fe20000400000 */
[C---:B------:R-:W-:Y:S01]  /*6a80*/  FFMA R4, R71.reuse, R0, R4 ;  /* 0x0000000047047223 */ /* 0x040fe20000000004 */
[C---:B------:R-:W-:Y:S01]  /*6a90*/  FFMA R5, R71.reuse, R2, R5 ;  /* 0x0000000247057223 */ /* 0x040fe20000000005 */
[C---:B------:R-:W-:Y:S01]  /*6aa0*/  FMUL R12, R70.reuse, R12 ;  /* 0x0000000c460c7220 */ /* 0x040fe20000400000 */
[C---:B------:R-:W-:Y:S01]  /*6ab0*/  FMUL R13, R70.reuse, R13 ;  /* 0x0000000d460d7220 */ /* 0x040fe20000400000 */
[C---:B------:R-:W-:Y:S01]  /*6ac0*/  FMUL R16, R70.reuse, R16 ;  /* 0x0000001046107220 */ /* 0x040fe20000400000 */
[C---:B------:R-:W-:Y:S01]  /*6ad0*/  FMUL R17, R70.reuse, R17 ;  /* 0x0000001146117220 */ /* 0x040fe20000400000 */
[C---:B------:R-:W-:Y:S01]  /*6ae0*/  FMUL R0, R70.reuse, R20 ;  /* 0x0000001446007220 */ /* 0x040fe20000400000 */
[C---:B------:R-:W-:Y:S01]  /*6af0*/  FMUL R2, R70.reuse, R21 ;  /* 0x0000001546027220 */ /* 0x040fe20000400000 */
[C---:B------:R-:W-:Y:S01]  /*6b00*/  FMUL R21, R70.reuse, R28 ;  /* 0x0000001c46157220 */ /* 0x040fe20000400000 */
[----:B------:R-:W-:Y:S02]  /*6b10*/  HADD2.F32 R122, -RZ, R122.H1_H1 ;  /* 0x3000007aff7a7230 */ /* 0x000fe40000004100 */
[C---:B------:R-:W-:Y:S01]  /*6b20*/  FMUL R6, R70.reuse, R6 ;  /* 0x0000000646067220 */ /* 0x040fe20000400000 */
[--C-:B------:R-:W-:Y:S02]  /*6b30*/  HADD2.F32 R125, -RZ, R126.reuse.H0_H0 ;  /* 0x2000007eff7d7230 */ /* 0x100fe40000004100 */
[C---:B------:R-:W-:Y:S01]  /*6b40*/  FMUL R7, R70.reuse, R7 ;  /* 0x0000000746077220 */ /* 0x040fe20000400000 */
[----:B------:R-:W-:Y:S02]  /*6b50*/  HADD2.F32 R126, -RZ, R126.H1_H1 ;  /* 0x3000007eff7e7230 */ /* 0x000fe40000004100 */
[C---:B------:R-:W-:Y:S01]  /*6b60*/  FFMA R6, R71.reuse, R3, R6 ;  /* 0x0000000347067223 */ /* 0x040fe20000000006 */
[C---:B------:R-:W-:Y:S01]  /*6b70*/  FMUL R10, R70.reuse, R10 ;  /* 0x0000000a460a7220 */ /* 0x040fe20000400000 */
[C---:B------:R-:W-:Y:S01]  /*6b80*/  FFMA R7, R71.reuse, R72, R7 ;  /* 0x0000004847077223 */ /* 0x040fe20000000007 */
[C---:B------:R-:W-:Y:S01]  /*6b90*/  FFMA R8, R71.reuse, R73, R8 ;  /* 0x0000004947087223 */ /* 0x040fe20000000008 */
[C---:B------:R-:W-:Y:S01]  /*6ba0*/  FFMA R9, R71.reuse, R74, R9 ;  /* 0x0000004a47097223 */ /* 0x040fe20000000009 */
[C---:B------:R-:W-:Y:S01]  /*6bb0*/  FFMA R10, R71.reuse, R75, R10 ;  /* 0x0000004b470a7223 */ /* 0x040fe2000000000a */
[--C-:B------:R-:W-:Y:S02]  /*6bc0*/  HADD2.F32 R74, -RZ, R129.reuse.H0_H0 ;  /* 0x20000081ff4a7230 */ /* 0x100fe40000004100 */
[C---:B------:R-:W-:Y:S01]  /*6bd0*/  FMUL R11, R70.reuse, R11 ;  /* 0x0000000b460b7220 */ /* 0x040fe20000400000 */
[----:B------:R-:W-:Y:S02]  /*6be0*/  HADD2.F32 R75, -RZ, R129.H1_H1 ;  /* 0x30000081ff4b7230 */ /* 0x000fe40000004100 */
[C---:B------:R-:W-:Y:S01]  /*6bf0*/  FMUL R14, R70.reuse, R14 ;  /* 0x0000000e460e7220 */ /* 0x040fe20000400000 */
[--C-:B------:R-:W-:Y:S02]  /*6c00*/  HADD2.F32 R72, -RZ, R130.reuse.H0_H0 ;  /* 0x20000082ff487230 */ /* 0x100fe40000004100 */
[C---:B------:R-:W-:Y:S01]  /*6c10*/  FFMA R11, R71.reuse, R76, R11 ;  /* 0x0000004c470b7223 */ /* 0x040fe2000000000b */
[C---:B------:R-:W-:Y:S01]  /*6c20*/  FFMA R12, R71.reuse, R77, R12 ;  /* 0x0000004d470c7223 */ /* 0x040fe2000000000c */
[----:B------:R-:W-:Y:S01]  /*6c30*/  FFMA R13, R71, R78, R13 ;  /* 0x0000004e470d7223 */ /* 0x000fe2000000000d */
[----:B------:R-:W-:Y:S01]  /*6c40*/  F2FP.SATFINITE.E5M2.F32.PACK_AB_MERGE_C R76, R7, R6, RZ ;  /* 0x00000006074c723e */ /* 0x000fe200048060ff */
[----:B------:R-:W-:Y:S01]  /*6c50*/  FFMA R14, R71, R79, R14 ;  /* 0x0000004f470e7223 */ /* 0x000fe2000000000e */
[----:B------:R-:W-:Y:S01]  /*6c60*/  F2FP.SATFINITE.E5M2.F32.PACK_AB_MERGE_C R129, R11, R10, RZ ;  /* 0x0000000a0b81723e */ /* 0x000fe200048060ff */
[C---:B------:R-:W-:Y:S01]  /*6c70*/  FMUL R7, R70.reuse, R24 ;  /* 0x0000001846077220 */ /* 0x040fe20000400000 */
[C---:B------:R-:W-:Y:S01]  /*6c80*/  FMUL R10, R70.reuse, R25 ;  /* 0x00000019460a7220 */ /* 0x040fe20000400000 */
[C---:B------:R-:W-:Y:S01]  /*6c90*/  FMUL R25, R70.reuse, R32 ;  /* 0x0000002046197220 */ /* 0x040fe20000400000 */
[----:B------:R-:W-:Y:S02]  /*6ca0*/  HADD2.F32 R73, -RZ, R130.H1_H1 ;  /* 0x30000082ff497230 */ /* 0x000fe40000004100 */
[C---:B------:R-:W-:Y:S01]  /*6cb0*/  FMUL R15, R70.reuse, R15 ;  /* 0x0000000f460f7220 */ /* 0x040fe20000400000 */
[C---:B------:R-:W-:Y:S01]  /*6cc0*/  FMUL R18, R70.reuse, R18 ;  /* 0x0000001246127220 */ /* 0x040fe20000400000 */
[C---:B------:R-:W-:Y:S01]  /*6cd0*/  FMUL R19, R70.reuse, R19 ;  /* 0x0000001346137220 */ /* 0x040fe20000400000 */
[C---:B------:R-:W-:Y:S01]  /*6ce0*/  FMUL R3, R70.reuse, R22 ;  /* 0x0000001646037220 */ /* 0x040fe20000400000 */
[C---:B------:R-:W-:Y:S01]  /*6cf0*/  FFMA R15, R71.reuse, R80, R15 ;  /* 0x00000050470f7223 */ /* 0x040fe2000000000f */
[C---:B------:R-:W-:Y:S01]  /*6d00*/  FFMA R16, R71.reuse, R81, R16 ;  /* 0x0000005147107223 */ /* 0x040fe20000000010 */
[C---:B------:R-:W-:Y:S01]  /*6d10*/  FFMA R17, R71.reuse, R82, R17 ;  /* 0x0000005247117223 */ /* 0x040fe20000000011 */
[C---:B------:R-:W-:Y:S01]  /*6d20*/  FFMA R18, R71.reuse, R83, R18 ;  /* 0x0000005347127223 */ /* 0x040fe20000000012 */
        /* <DEDUP_REMOVED lines=16> */
[----:B------:R-:W-:Y:S01]  /*6e30*/  FMUL R20, R70, R27 ;  /* 0x0000001b46147220 */ /* 0x000fe20000400000 */
[----:B------:R-:W-:Y:S01]  /*6e40*/  F2FP.SATFINITE.E5M2.F32.PACK_AB_MERGE_C R3, R6, R3, RZ ;  /* 0x000000030603723e */ /* 0x000fe200048060ff */
[C---:B------:R-:W-:Y:S01]  /*6e50*/  FMUL R23, R70.reuse, R30 ;  /* 0x0000001e46177220 */ /* 0x040fe20000400000 */
[C---:B------:R-:W-:Y:S01]  /*6e60*/  FMUL R30, R70.reuse, R37 ;  /* 0x00000025461e7220 */ /* 0x040fe20000400000 */
[C---:B------:R-:W-:Y:S01]  /*6e70*/  FFMA R20, R71.reuse, R92, R20 ;  /* 0x0000005c47147223 */ /* 0x040fe20000000014 */
[C---:B------:R-:W-:Y:S01]  /*6e80*/  FFMA R21, R71.reuse, R93, R21 ;  /* 0x0000005d47157223 */ /* 0x040fe20000000015 */
[C---:B------:R-:W-:Y:S01]  /*6e90*/  FFMA R22, R71.reuse, R94, R22 ;  /* 0x0000005e47167223 */ /* 0x040fe20000000016 */
[C---:B------:R-:W-:Y:S01]  /*6ea0*/  FFMA R23, R71.reuse, R95, R23 ;  /* 0x0000005f47177223 */ /* 0x040fe20000000017 */
        /* <DEDUP_REMOVED lines=12> */
[----:B------:R-:W-:Y:S01]  /*6f70*/  FMUL R38, R70, R45 ;  /* 0x0000002d46267220 */ /* 0x000fe20000400000 */
[C---:B------:R-:W-:Y:S01]  /*6f80*/  FFMA R28, R71.reuse, R100, R28 ;  /* 0x00000064471c7223 */ /* 0x040fe2000000001c */
[----:B------:R-:W-:Y:S01]  /*6f90*/  F2FP.SATFINITE.E5M2.F32.PACK_AB_MERGE_C R6, R22, R21, R6 ;  /* 0x000000151606723e */ /* 0x000fe20004806006 */
[C---:B------:R-:W-:Y:S01]  /*6fa0*/  FFMA R29, R71.reuse, R101, R29 ;  /* 0x00000065471d7223 */ /* 0x040fe2000000001d */
[C---:B------:R-:W-:Y:S01]  /*6fb0*/  FFMA R30, R71.reuse, R102, R30 ;  /* 0x00000066471e7223 */ /* 0x040fe2000000001e */
[----:B------:R-:W-:Y:S01]  /*6fc0*/  FFMA R31, R71, R103, R31 ;  /* 0x00000067471f7223 */ /* 0x000fe2000000001f */
[C---:B------:R-:W-:Y:S01]  /*6fd0*/  FMUL R45, R70.reuse, R52 ;  /* 0x00000034462d7220 */ /* 0x040fe20000400000 */
[C---:B------:R-:W-:Y:S01]  /*6fe0*/  FMUL R52, R70.reuse, R59 ;  /* 0x0000003b46347220 */ /* 0x040fe20000400000 */
[C---:B------:R-:W-:Y:S01]  /*6ff0*/  FMUL R59, R70.reuse, R66 ;  /* 0x00000042463b7220 */ /* 0x040fe20000400000 */
[----:B------:R-:W-:Y:S01]  /*7000*/  F2FP.SATFINITE.E5M2.F32.PACK_AB_MERGE_C R66, R13, R12, R14 ;  /* 0x0000000c0d42723e */ /* 0x000fe2000480600e */
[C---:B------:R-:W-:Y:S01]  /*7010*/  FMUL R32, R70.reuse, R39 ;  /* 0x0000002746207220 */ /* 0x040fe20000400000 */
[--C-:B------:R-:W-:Y:S02]  /*7020*/  HADD2.F32 R107, -RZ, R108.reuse.H0_H0 ;  /* 0x2000006cff6b7230 */ /* 0x100fe40000004100 */
[C---:B------:R-:W-:Y:S01]  /*7030*/  FMUL R35, R70.reuse, R42 ;  /* 0x0000002a46237220 */ /* 0x040fe20000400000 */
[----:B------:R-:W-:Y:S02]  /*7040*/  HADD2.F32 R108, -RZ, R108.H1_H1 ;  /* 0x3000006cff6c7230 */ /* 0x000fe40000004100 */
[C---:B------:R-:W-:Y:S01]  /*7050*/  FFMA R32, R71.reuse, R104, R32 ;  /* 0x0000006847207223 */ /* 0x040fe20000000020 */
[----:B------:R-:W-:Y:S01]  /*7060*/  FMUL R36, R70, R43 ;  /* 0x0000002b46247220 */ /* 0x000fe20000400000 */
[C---:B------:R-:W-:Y:S01]  /*7070*/  FFMA R33, R71.reuse, R105, R33 ;  /* 0x0000006947217223 */ /* 0x040fe20000000021 */
[C---:B------:R-:W-:Y:S01]  /*7080*/  FFMA R34, R71.reuse, R106, R34 ;  /* 0x0000006a47227223 */ /* 0x040fe20000000022 */
[--C-:B------:R-:W-:Y:S01]  /*7090*/  HADD2.F32 R111, -RZ, R112.reuse.H0_H0 ;  /* 0x20000070ff6f7230 */ /* 0x100fe20000004100 */
[----:B------:R-:W-:Y:S01]  /*70a0*/  F2FP.SATFINITE.E5M2.F32.PACK_AB_MERGE_C R32, R32, R31, RZ ;  /* 0x0000001f2020723e */ /* 0x000fe200048060ff */
[C---:B------:R-:W-:Y:S01]  /*70b0*/  FFMA R35, R71.reuse, R107, R35 ;  /* 0x0000006b47237223 */ /* 0x040fe20000000023 */
[----:B------:R-:W-:Y:S02]  /*70c0*/  HADD2.F32 R112, -RZ, R112.H1_H1 ;  /* 0x30000070ff707230 */ /* 0x000fe40000004100 */
[----:B------:R-:W-:Y:S01]  /*70d0*/  FMUL R39, R70, R46 ;  /* 0x0000002e46277220 */ /* 0x000fe20000400000 */
[----:B------:R-:W-:Y:S01]  /*70e0*/  F2FP.SATFINITE.E5M2.F32.PACK_AB_MERGE_C R32, R30, R29, R32 ;  /* 0x0000001d1e20723e */ /* 0x000fe20004806020 */
[C---:B------:R-:W-:Y:S01]  /*70f0*/  FFMA R36, R71.reuse, R108, R36 ;  /* 0x0000006c47247223 */ /* 0x040fe20000000024 */
[C---:B------:R-:W-:Y:S01]  /*7100*/  FMUL R40, R70.reuse, R47 ;  /* 0x0000002f46287220 */ /* 0x040fe20000400000 */
[C---:B------:R-:W-:Y:S01]  /*7110*/  FFMA R37, R71.reuse, R109, R37 ;  /* 0x0000006d47257223 */ /* 0x040fe20000000025 */
[C---:B------:R-:W-:Y:S01]  /*7120*/  FFMA R38, R71.reuse, R110, R38 ;  /* 0x0000006e47267223 */ /* 0x040fe20000000026 */
[C---:B------:R-:W-:Y:S01]  /*7130*/  FMUL R42, R70.reuse, R49 ;  /* 0x00000031462a7220 */ /* 0x040fe20000400000 */
[--C-:B------:R-:W-:Y:S02]  /*7140*/  HADD2.F32 R115, -RZ, R116.reuse.H0_H0 ;  /* 0x20000074ff737230 */ /* 0x100fe40000004100 */
[C---:B------:R-:W-:Y:S01]  /*7150*/  FFMA R39, R71.reuse, R111, R39 ;  /* 0x0000006f47277223 */ /* 0x040fe20000000027 */
[----:B------:R-:W-:Y:S02]  /*7160*/  HADD2.F32 R116, -RZ, R116.H1_H1 ;  /* 0x30000074ff747230 */ /* 0x000fe40000004100 */
[C---:B------:R-:W-:Y:S01]  /*7170*/  FMUL R43, R70.reuse, R50 ;  /* 0x00000032462b7220 */ /* 0x040fe20000400000 */
[C---:B------:R-:W-:Y:S01]  /*7180*/  FFMA R40, R71.reuse, R112, R40 ;  /* 0x0000007047287223 */ /* 0x040fe20000000028 */
[C---:B------:R-:W-:Y:S01]  /*7190*/  FMUL R44, R70.reuse, R51 ;  /* 0x00000033462c7220 */ /* 0x040fe20000400000 */
[C---:B------:R-:W-:Y:S01]  /*71a0*/  FFMA R41, R71.reuse, R113, R41 ;  /* 0x0000007147297223 */ /* 0x040fe20000000029 */
[C---:B------:R-:W-:Y:S01]  /*71b0*/  FMUL R50, R70.reuse, R57 ;  /* 0x0000003946327220 */ /* 0x040fe20000400000 */
[C---:B------:R-:W-:Y:S01]  /*71c0*/  FMUL R57, R70.reuse, R64 ;  /* 0x0000004046397220 */ /* 0x040fe20000400000 */
[----:B------:R-:W-:Y:S01]  /*71d0*/  FFMA R42, R71, R114, R42 ;  /* 0x00000072472a7223 */ /* 0x000fe2000000002a */
[C---:B------:R-:W-:Y:S01]  /*71e0*/  FMUL R46, R70.reuse, R53 ;  /* 0x00000035462e7220 */ /* 0x040fe20000400000 */
[--C-:B------:R-:W-:Y:S01]  /*71f0*/  HADD2.F32 R119, -RZ, R120.reuse.H0_H0 ;  /* 0x20000078ff777230 */ /* 0x100fe20000004100 */
[----:B------:R-:W-:Y:S01]  /*7200*/  F2FP.SATFINITE.E5M2.F32.PACK_AB_MERGE_C R64, R5, R4, R76 ;  /* 0x000000040540723e */ /* 0x000fe2000480604c */
[C---:B------:R-:W-:Y:S01]  /*7210*/  FMUL R51, R70.reuse, R58 ;  /* 0x0000003a46337220 */ /* 0x040fe20000400000 */
[C---:B------:R-:W-:Y:S01]  /*7220*/  FMUL R53, R70.reuse, R60 ;  /* 0x0000003c46357220 */ /* 0x040fe20000400000 */
[C---:B------:R-:W-:Y:S01]  /*7230*/  FFMA R43, R71.reuse, R115, R43 ;  /* 0x00000073472b7223 */ /* 0x040fe2000000002b */
[----:B------:R-:W-:Y:S02]  /*7240*/  HADD2.F32 R120, -RZ, R120.H1_H1 ;  /* 0x30000078ff787230 */ /* 0x000fe40000004100 */
[C---:B------:R-:W-:Y:S01]  /*7250*/  FMUL R47, R70.reuse, R54 ;  /* 0x00000036462f7220 */ /* 0x040fe20000400000 */
[C---:B------:R-:W-:Y:S01]  /*7260*/  FMUL R58, R70.reuse, R65 ;  /* 0x00000041463a7220 */ /* 0x040fe20000400000 */
[----:B------:R-:W-:Y:S01]  /*7270*/  FMUL R60, R70, R67 ;  /* 0x00000043463c7220 */ /* 0x000fe20000400000 */
[----:B------:R-:W-:Y:S01]  /*7280*/  F2FP.SATFINITE.E5M2.F32.PACK_AB_MERGE_C R5, R20, R11, RZ ;  /* 0x0000000b1405723e */ /* 0x000fe200048060ff */
[----:B------:R-:W-:Y:S01]  /*7290*/  FFMA R44, R71, R116, R44 ;  /* 0x00000074472c7223 */ /* 0x000fe2000000002c */
[C---:B------:R-:W-:Y:S01]  /*72a0*/  FMUL R48, R70.reuse, R55 ;  /* 0x0000003746307220 */ /* 0x040fe20000400000 */
[----:B------:R-:W-:Y:S01]  /*72b0*/  F2FP.SATFINITE.E5M2.F32.PACK_AB_MERGE_C R65, R9, R8, R129 ;  /* 0x000000080941723e */ /* 0x000fe20004806081 */
[----:B------:R-:W-:Y:S01]  /*72c0*/  FFMA R45, R71, R117, R45 ;  /* 0x00000075472d7223 */ /* 0x000fe2000000002d */
[----:B------:R-:W-:Y:S01]  /*72d0*/  F2FP.SATFINITE.E5M2.F32.PACK_AB_MERGE_C R67, R17, R16, R18 ;  /* 0x000000101143723e */ /* 0x000fe20004806012 */
[----:B------:R-:W-:Y:S01]  /*72e0*/  FMUL R49, R70, R56 ;  /* 0x0000003846317220 */ /* 0x000fe20000400000 */
[C---:B------:R-:W-:Y:S01]  /*72f0*/  FFMA R46, R71.reuse, R118, R46 ;  /* 0x00000076472e7223 */ /* 0x040fe2000000002e */
[--C-:B------:R-:W-:Y:S02]  /*7300*/  HADD2.F32 R123, -RZ, R124.reuse.H0_H0 ;  /* 0x2000007cff7b7230 */ /* 0x100fe40000004100 */
[C---:B------:R-:W-:Y:S01]  /*7310*/  FFMA R47, R71.reuse, R119, R47 ;  /* 0x00000077472f7223 */ /* 0x040fe2000000002f */
[----:B------:R1:W-:Y:S01]  /*7320*/  STS.128 [R140+UR44+0x2200], R64 ;  /* 0x002200408c007988 */ /* 0x0003e20008000c2c */
[----:B------:R-:W-:Y:S01]  /*7330*/  HADD2.F32 R124, -RZ, R124.H1_H1 ;  /* 0x3000007cff7c7230 */ /* 0x000fe20000004100 */
[----:B------:R-:W-:Y:S01]  /*7340*/  F2FP.SATFINITE.E5M2.F32.PACK_AB_MERGE_C R5, R10, R7, R5 ;  /* 0x000000070a05723e */ /* 0x000fe20004806005 */
[C---:B------:R-:W-:Y:S01]  /*7350*/  FFMA R48, R71.reuse, R120, R48 ;  /* 0x0000007847307223 */ /* 0x040fe20000000030 */
[----:B------:R-:W-:Y:S01]  /*7360*/  F2FP.SATFINITE.E5M2.F32.PACK_AB_MERGE_C R7, R28, R27, RZ ;  /* 0x0000001b1c07723e */ /* 0x000fe200048060ff */
        /* <DEDUP_REMOVED lines=8> */
[----:B------:R-:W-:Y:S01]  /*73f0*/  FMUL R56, R70, R63 ;  /* 0x0000003f46387220 */ /* 0x000fe20000400000 */
[----:B------:R-:W-:Y:S01]  /*7400*/  F2FP.SATFINITE.E5M2.F32.PACK_AB_MERGE_C R4, R2, R0, R3 ;  /* 0x000000000204723e */ /* 0x000fe20004806003 */
[C---:B------:R-:W-:Y:S01]  /*7410*/  FFMA R53, R71.reuse, R125, R53 ;  /* 0x0000007d47357223 */ /* 0x040fe20000000035 */
[----:B------:R-:W-:Y:S01]  /*7420*/  F2FP.SATFINITE.E5M2.F32.PACK_AB_MERGE_C R7, R26, R25, R7 ;  /* 0x000000191a07723e */ /* 0x000fe20004806007 */
[C---:B------:R-:W-:Y:S01]  /*7430*/  FFMA R54, R71.reuse, R126, R54 ;  /* 0x0000007e47367223 */ /* 0x040fe20000000036 */
[C---:B------:R-:W-:Y:S01]  /*7440*/  FFMA R55, R71.reuse, R127, R55 ;  /* 0x0000007f47377223 */ /* 0x040fe20000000037 */
[----:B------:R-:W-:Y:S01]  /*7450*/  F2FP.SATFINITE.E5M2.F32.PACK_AB_MERGE_C R35, R36, R35, RZ ;  /* 0x000000232423723e */ /* 0x000fe200048060ff */
[C---:B------:R-:W-:Y:S01]  /*7460*/  FFMA R56, R71.reuse, R128, R56 ;  /* 0x0000008047387223 */ /* 0x040fe20000000038 */
[----:B------:R1:W-:Y:S01]  /*7470*/  STS.128 [R149+0x2010], R4 ;  /* 0x0020100495007388 */ /* 0x0003e20000000c00 */
[----:B------:R-:W-:Y:S01]  /*7480*/  F2FP.SATFINITE.E5M2.F32.PACK_AB_MERGE_C R39, R40, R39, RZ ;  /* 0x000000272827723e */ /* 0x000fe200048060ff */
[C---:B------:R-:W-:Y:S01]  /*7490*/  FFMA R57, R71.reuse, R72, R57 ;  /* 0x0000004847397223 */ /* 0x040fe20000000039 */
[----:B------:R-:W-:Y:S01]  /*74a0*/  F2FP.SATFINITE.E5M2.F32.PACK_AB_MERGE_C R43, R44, R43, RZ ;  /* 0x0000002b2c2b723e */ /* 0x000fe200048060ff */
[C---:B------:R-:W-:Y:S01]  /*74b0*/  FFMA R58, R71.reuse, R73, R58 ;  /* 0x00000049473a7223 */ /* 0x040fe2000000003a */
[C---:B------:R-:W-:Y:S01]  /*74c0*/  FFMA R59, R71.reuse, R74, R59 ;  /* 0x0000004a473b7223 */ /* 0x040fe2000000003b */
[----:B------:R-:W-:Y:S01]  /*74d0*/  F2FP.SATFINITE.E5M2.F32.PACK_AB_MERGE_C R33, R34, R33, R35 ;  /* 0x000000212221723e */ /* 0x000fe20004806023 */
[----:B------:R-:W-:Y:S01]  /*74e0*/  FFMA R60, R71, R75, R60 ;  /* 0x0000004b473c7223 */ /* 0x000fe2000000003c */
[----:B------:R-:W-:Y:S02]  /*74f0*/  F2FP.SATFINITE.E5M2.F32.PACK_AB_MERGE_C R34, R38, R37, R39 ;  /* 0x000000252622723e */ /* 0x000fe40004806027 */
[----:B------:R-:W-:Y:S02]  /*7500*/  F2FP.SATFINITE.E5M2.F32.PACK_AB_MERGE_C R35, R42, R41, R43 ;  /* 0x000000292a23723e */ /* 0x000fe4000480602b */
[----:B------:R-:W-:Y:S02]  /*7510*/  F2FP.SATFINITE.E5M2.F32.PACK_AB_MERGE_C R51, R52, R51, RZ ;  /* 0x000000333433723e */ /* 0x000fe400048060ff */
[----:B------:R-:W-:Y:S01]  /*7520*/  F2FP.SATFINITE.E5M2.F32.PACK_AB_MERGE_C R48, R48, R47, RZ ;  /* 0x0000002f3030723e */ /* 0x000fe200048060ff */
[----:B------:R1:W-:Y:S01]  /*7530*/  STS.128 [R148+0x2020], R32 ;  /* 0x0020202094007388 */ /* 0x0003e20000000c00 */
[----:B------:R-:W-:Y:S02]  /*7540*/  F2FP.SATFINITE.E5M2.F32.PACK_AB_MERGE_C R55, R56, R55, RZ ;  /* 0x000000373837723e */ /* 0x000fe400048060ff */
[----:B------:R-:W-:Y:S02]  /*7550*/  F2FP.SATFINITE.E5M2.F32.PACK_AB_MERGE_C R59, R60, R59, RZ ;  /* 0x0000003b3c3b723e */ /* 0x000fe400048060ff */
[----:B------:R-:W-:Y:S02]  /*7560*/  F2FP.SATFINITE.E5M2.F32.PACK_AB_MERGE_C R49, R50, R49, R51 ;  /* 0x000000313231723e */ /* 0x000fe40004806033 */
[----:B------:R-:W-:Y:S02]  /*7570*/  F2FP.SATFINITE.E5M2.F32.PACK_AB_MERGE_C R48, R46, R45, R48 ;  /* 0x0000002d2e30723e */ /* 0x000fe40004806030 */
[----:B------:R-:W-:Y:S02]  /*7580*/  F2FP.SATFINITE.E5M2.F32.PACK_AB_MERGE_C R50, R54, R53, R55 ;  /* 0x000000353632723e */ /* 0x000fe40004806037 */
[----:B------:R-:W-:Y:S05]  /*7590*/  F2FP.SATFINITE.E5M2.F32.PACK_AB_MERGE_C R51, R58, R57, R59 ;  /* 0x000000393a33723e */ /* 0x000fea000480603b */
[----:B------:R1:W-:Y:S01]  /*75a0*/  STS.128 [R147+0x2030], R48 ;  /* 0x0020303093007388 */ /* 0x0003e20000000c00 */
[----:B------:R-:W-:Y:S01]  /*75b0*/  @!PT LDS RZ, [RZ] ;  /* 0x00000000fffff984 */ /* 0x000fe20000000800 */
[----:B------:R-:W-:Y:S01]  /*75c0*/  @!PT LDS RZ, [RZ] ;  /* 0x00000000fffff984 */ /* 0x000fe20000000800 */
[----:B------:R-:W-:Y:S01]  /*75d0*/  @!PT LDS RZ, [RZ] ;  /* 0x00000000fffff984 */ /* 0x000fe20000000800 */
[----:B------:R-:W-:Y:S01]  /*75e0*/  @!PT LDS RZ, [RZ] ;  /* 0x00000000fffff984 */ /* 0x000fe20000000800 */
[----:B------:R3:W-:Y:S07]  /*75f0*/  MEMBAR.ALL.CTA ;  /* 0x0000000000007992 */ /* 0x0007ee0000008000 */
[----:B---3--:R-:W3:Y:S02]  /*7600*/  FENCE.VIEW.ASYNC.S ;  /* 0x00000000000073c6 */ /* 0x008ee40000000000 */
[----:B---3--:R-:W-:Y:S06]  /*7610*/  BAR.SYNC.DEFER_BLOCKING 0x1, 0x80 ;  /* 0x0042000000007b1d */ /* 0x008fec0000010000 */
[----:B------:R-:W-:Y:S05]  /*7620*/  @P0 BRA `(.L_x_114) ;  /* 0x0000000000300947 */ /* 0x000fea0003800000 */
[----:B------:R-:W-:Y:S02]  /*7630*/  UIADD3 UR4, UPT, UPT, UR44, 0x2200, URZ ;  /* 0x000022002c047890 */ /* 0x000fe4000fffe0ff */
[----:B------:R-:W-:Y:S02]  /*7640*/  USHF.L.U32 UR9, UR45, 0x6, URZ ;  /* 0x000000062d097899 */ /* 0x000fe400080006ff */
[----:B------:R-:W-:Y:S02]  /*7650*/  USHF.L.U32 UR10, UR46, 0x7, URZ ;  /* 0x000000072e0a7899 */ /* 0x000fe400080006ff */
[----:B------:R-:W-:Y:S01]  /*7660*/  MOV R150, UR4 ;  /* 0x0000000400967c02 */ /* 0x000fe20008000f00 */
[----:B------:R-:W-:Y:S01]  /*7670*/  UIADD3 UR4, UP0, UPT, UR62, 0x680, URZ ;  /* 0x000006803e047890 */ /* 0x000fe2000ff1e0ff */
[----:B------:R-:W-:Y:S02]  /*7680*/  UMOV UR11, UR36 ;  /* 0x00000024000b7c82 */ /* 0x000fe40008000000 */
[----:B------:R-:W-:Y:S01]  /*7690*/  R2UR UR8, R150 ;  /* 0x00000000960872ca */ /* 0x000fe200000e0000 */
[----:B------:R-:W-:Y:S11]  /*76a0*/  UIADD3.X UR5, UPT, UPT, URZ, UR63, URZ, UP0, !UPT ;  /* 0x0000003fff057290 */ /* 0x000ff600087fe4ff */
[----:B------:R-:W-:Y:S01]  /*76b0*/  @!UPT UIADD3 URZ, UPT, UPT, URZ, URZ, URZ ;  /* 0x000000fffffff290 */ /* 0x000fe2000fffe0ff */
[----:B------:R3:W-:Y:S01]  /*76c0*/  UTMASTG.3D [UR8], [UR4] ;  /* 0x00000008040073b5 */ /* 0x0007e20008010000 */
[----:B------:R0:W-:Y:S01]  /*76d0*/  UTMACMDFLUSH ;  /* 0x00000000000079b7 */ /* 0x0001e20000000000 */
[----:B---3--:R-:W-:Y:S04]  /*76e0*/  DEPBAR.LE SB0, 0x0 ;  /* 0x000080000000791a */ /* 0x008fe80000000000 */
.L_x_114:
[----:B------:R-:W-:Y:S05]  /*76f0*/  BSYNC.RECONVERGENT B0 ;  /* 0x0000000000007941 */ /* 0x000fea0003800200 */
.L_x_113:
[----:B------:R-:W-:Y:S01]  /*7700*/  BAR.SYNC.DEFER_BLOCKING 0x1, 0x80 ;  /* 0x0042000000007b1d */ /* 0x000fe20000010000 */
[----:B------:R-:W-:Y:S01]  /*7710*/  ISETP.NE.AND P0, PT, R143, 0x2, PT ;  /* 0x000000028f00780c */ /* 0x000fe20003f05270 */
[----:B------:R-:W-:Y:S01]  /*7720*/  UISETP.NE.AND UP0, UPT, UR47, URZ, UPT ;  /* 0x000000ff2f00728c */ /* 0x000fe2000bf05270 */
[----:B------:R-:W-:Y:S01]  /*7730*/  ISETP.NE.AND P1, PT, R68, 0x4, PT ;  /* 0x000000044400780c */ /* 0x000fe20003f25270 */
[----:B------:R-:W-:Y:S01]  /*7740*/  UIADD3 UR45, UPT, UPT, UR37, UR55, URZ ;  /* 0x00000037252d7290 */ /* 0x000fe2000fffe0ff */
[----:B------:R-:W-:Y:S01]  /*7750*/  SEL R2, RZ, 0x1, P0 ;  /* 0x00000001ff027807 */ /* 0x000fe20000000000 */
[----:B------:R-:W-:Y:S01]  /*7760*/  UIADD3 UR46, UPT, UPT, UR38, UR58, URZ ;  /* 0x0000003a262e7290 */ /* 0x000fe2000fffe0ff */
[----:B------:R-:W-:Y:S02]  /*7770*/  SEL R0, RZ, 0x1, P1 ;  /* 0x00000001ff007807 */ /* 0x000fe40000800000 */
[----:B------:R-:W-:Y:S02]  /*7780*/  LOP3.LUT R145, R145, R2, RZ, 0x3c, !PT ;  /* 0x0000000291917212 */ /* 0x000fe400078e3cff */
[----:B------:R-:W-:Y:S02]  /*7790*/  LOP3.LUT R146, R146, R0, RZ, 0x3c, !PT ;  /* 0x0000000092927212 */ /* 0x000fe400078e3cff */
[----:B------:R-:W-:Y:S02]  /*77a0*/  SEL R143, R143, RZ, P0 ;  /* 0x000000ff8f8f7207 */ /* 0x000fe40000000000 */
[----:B------:R-:W-:Y:S01]  /*77b0*/  SEL R68, R68, RZ, P1 ;  /* 0x000000ff44447207 */ /* 0x000fe20000800000 */
[----:B------:R-:W-:Y:S01]  /*77c0*/  UMOV UR36, UR54 ;  /* 0x0000003600247c82 */ /* 0x000fe20008000000 */
[----:B------:R-:W-:Y:S05]  /*77d0*/  BRA.U UP0, `(.L_x_115) ;  /* 0xffffffdd00187547 */ /* 0x000fea000b83ffff */
[----:B------:R-:W-:Y:S05]  /*77e0*/  EXIT ;  /* 0x000000000000794d */ /* 0x000fea0003800000 */
.L_x_25:
[----:B-1----:R1:W2:Y:S02]  /*77f0*/  SYNCS.PHASECHK.TRANS64.TRYWAIT P0, [R0+URZ+0x1a0], R2 ;  /* 0x0001a002000075a7 */ /* 0x0022a400080011ff */
[----:B--2---:R-:W-:Y:S05]  /*7800*/  @!P0 NANOSLEEP.SYNCS 0x989680 ;  /* 0x009896800000895d */ /* 0x004fea0003900000 */
[----:B------:R-:W2:Y:S02]  /*7810*/  @!P0 SYNCS.PHASECHK.TRANS64 P0, [R0+URZ+0x1a0], R2 ;  /* 0x0001a002000085a7 */ /* 0x000ea400080010ff */
[----:B--2---:R-:W-:Y:S05]  /*7820*/  @!P0 BRA `(.L_x_25) ;  /* 0xfffffffc00f08947 */ /* 0x004fea000383ffff */
[----:B------:R-:W-:Y:S05]  /*7830*/  BRA `(.L_x_116) ;  /* 0xffffffa000847947 */ /* 0x000fea000383ffff */
.L_x_28:
[----:B-1----:R-:W-:-:S07]  /*7840*/  MOV R0, UR33 ;  /* 0x0000002100007c02 */ /* 0x002fce0008000f00 */
.L_x_117:
[----:B-1----:R1:W2:Y:S02]  /*7850*/  SYNCS.PHASECHK.TRANS64.TRYWAIT P0, [R0+URZ+0x88], R3 ;  /* 0x00008803000075a7 */ /* 0x0022a400080011ff */
[----:B--2---:R-:W-:Y:S05]  /*7860*/  @!P0 NANOSLEEP.SYNCS 0x989680 ;  /* 0x009896800000895d */ /* 0x004fea0003900000 */
[----:B------:R-:W2:Y:S02]  /*7870*/  @!P0 SYNCS.PHASECHK.TRANS64 P0, [R0+URZ+0x88], R3 ;  /* 0x00008803000085a7 */ /* 0x000ea400080010ff */
[----:B--2---:R-:W-:Y:S05]  /*7880*/  @!P0 BRA `(.L_x_117) ;  /* 0xfffffffc00f08947 */ /* 0x004fea000383ffff */
[----:B------:R-:W-:Y:S05]  /*7890*/  BRA `(.L_x_27) ;  /* 0xffffffa000c47947 */ /* 0x000fea000383ffff */
.L_x_35:
[----:B-1----:R-:W-:-:S07]  /*78a0*/  MOV R0, UR17 ;  /* 0x0000001100007c02 */ /* 0x002fce0008000f00 */
.L_x_118:
[----:B-1----:R1:W2:Y:S02]  /*78b0*/  SYNCS.PHASECHK.TRANS64.TRYWAIT P0, [R0+URZ+0x88], R3 ;  /* 0x00008803000075a7 */ /* 0x0022a400080011ff */
[----:B--2---:R-:W-:Y:S05]  /*78c0*/  @!P0 NANOSLEEP.SYNCS 0x989680 ;  /* 0x009896800000895d */ /* 0x004fea0003900000 */
[----:B------:R-:W2:Y:S02]  /*78d0*/  @!P0 SYNCS.PHASECHK.TRANS64 P0, [R0+URZ+0x88], R3 ;  /* 0x00008803000085a7 */ /* 0x000ea400080010ff */
[----:B--2---:R-:W-:Y:S05]  /*78e0*/  @!P0 BRA `(.L_x_118) ;  /* 0xfffffffc00f08947 */ /* 0x004fea000383ffff */
[----:B------:R-:W-:Y:S05]  /*78f0*/  BRA `(.L_x_34) ;  /* 0xffffffa400807947 */ /* 0x000fea000383ffff */
.L_x_40:
[----:B-1----:R1:W2:Y:S02]  /*7900*/  SYNCS.PHASECHK.TRANS64.TRYWAIT P0, [R3+URZ+0x130], R0 ;  /* 0x00013000030075a7 */ /* 0x0022a400080011ff */
[----:B--2---:R-:W-:Y:S05]  /*7910*/  @!P0 NANOSLEEP.SYNCS 0x989680 ;  /* 0x009896800000895d */ /* 0x004fea0003900000 */
[----:B------:R-:W2:Y:S02]  /*7920*/  @!P0 SYNCS.PHASECHK.TRANS64 P0, [R3+URZ+0x130], R0 ;  /* 0x00013000030085a7 */ /* 0x000ea400080010ff */
[----:B--2---:R-:W-:Y:S05]  /*7930*/  @!P0 BRA `(.L_x_40) ;  /* 0xfffffffc00f08947 */ /* 0x004fea000383ffff */
[----:B------:R-:W-:Y:S05]  /*7940*/  BRA `(.L_x_119) ;  /* 0xffffffa800207947 */ /* 0x000fea000383ffff */
.L_x_44:
[----:B------:R-:W-:-:S07]  /*7950*/  MOV R0, UR4 ;  /* 0x0000000400007c02 */ /* 0x000fce0008000f00 */
.L_x_120:
[----:B-1----:R1:W2:Y:S02]  /*7960*/  SYNCS.PHASECHK.TRANS64.TRYWAIT P0, [R0+URZ], R2 ;  /* 0x00000002000075a7 */ /* 0x0022a400080011ff */
[----:B--2---:R-:W-:Y:S05]  /*7970*/  @!P0 NANOSLEEP.SYNCS 0x989680 ;  /* 0x009896800000895d */ /* 0x004fea0003900000 */
[----:B------:R-:W2:Y:S02]  /*7980*/  @!P0 SYNCS.PHASECHK.TRANS64 P0, [R0+URZ], R2 ;  /* 0x00000002000085a7 */ /* 0x000ea400080010ff */
[----:B--2---:R-:W-:Y:S05]  /*7990*/  @!P0 BRA `(.L_x_120) ;  /* 0xfffffffc00f08947 */ /* 0x004fea000383ffff */
[----:B------:R-:W-:Y:S05]  /*79a0*/  BRA `(.L_x_121) ;  /* 0xffffffac00c47947 */ /* 0x000fea000383ffff */
.L_x_45:
[----:B------:R-:W-:-:S07]  /*79b0*/  MOV R0, UR5 ;  /* 0x0000000500007c02 */ /* 0x000fce0008000f00 */
.L_x_122:
[----:B-1----:R1:W2:Y:S02]  /*79c0*/  SYNCS.PHASECHK.TRANS64.TRYWAIT P0, [R0+URZ], R3 ;  /* 0x00000003000075a7 */ /* 0x0022a400080011ff */
[----:B--2---:R-:W-:Y:S05]  /*79d0*/  @!P0 NANOSLEEP.SYNCS 0x989680 ;  /* 0x009896800000895d */ /* 0x004fea0003900000 */
[----:B------:R-:W2:Y:S02]  /*79e0*/  @!P0 SYNCS.PHASECHK.TRANS64 P0, [R0+URZ], R3 ;  /* 0x00000003000085a7 */ /* 0x000ea400080010ff */
[----:B--2---:R-:W-:Y:S05]  /*79f0*/  @!P0 BRA `(.L_x_122) ;  /* 0xfffffffc00f08947 */ /* 0x004fea000383ffff */
[----:B------:R-:W-:Y:S05]  /*7a00*/  BRA `(.L_x_123) ;  /* 0xffffffac00d07947 */ /* 0x000fea000383ffff */
.L_x_46:
[----:B------:R-:W-:-:S07]  /*7a10*/  MOV R0, UR5 ;  /* 0x0000000500007c02 */ /* 0x000fce0008000f00 */
.L_x_124:
[----:B-1----:R1:W2:Y:S02]  /*7a20*/  SYNCS.PHASECHK.TRANS64.TRYWAIT P0, [R0+URZ], R3 ;  /* 0x00000003000075a7 */ /* 0x0022a400080011ff */
[----:B--2---:R-:W-:Y:S05]  /*7a30*/  @!P0 NANOSLEEP.SYNCS 0x989680 ;  /* 0x009896800000895d */ /* 0x004fea0003900000 */
[----:B------:R-:W2:Y:S02]  /*7a40*/  @!P0 SYNCS.PHASECHK.TRANS64 P0, [R0+URZ], R3 ;  /* 0x00000003000085a7 */ /* 0x000ea400080010ff */
[----:B--2---:R-:W-:Y:S05]  /*7a50*/  @!P0 BRA `(.L_x_124) ;  /* 0xfffffffc00f08947 */ /* 0x004fea000383ffff */
[----:B------:R-:W-:Y:S05]  /*7a60*/  BRA `(.L_x_125) ;  /* 0xffffffac00dc7947 */ /* 0x000fea000383ffff */
.L_x_47:
[----:B------:R-:W-:-:S07]  /*7a70*/  MOV R0, UR5 ;  /* 0x0000000500007c02 */ /* 0x000fce0008000f00 */
.L_x_126:
[----:B-1----:R1:W2:Y:S02]  /*7a80*/  SYNCS.PHASECHK.TRANS64.TRYWAIT P0, [R0+URZ], R3 ;  /* 0x00000003000075a7 */ /* 0x0022a400080011ff */
[----:B--2---:R-:W-:Y:S05]  /*7a90*/  @!P0 NANOSLEEP.SYNCS 0x989680 ;  /* 0x009896800000895d */ /* 0x004fea0003900000 */
[----:B------:R-:W2:Y:S02]  /*7aa0*/  @!P0 SYNCS.PHASECHK.TRANS64 P0, [R0+URZ], R3 ;  /* 0x00000003000085a7 */ /* 0x000ea400080010ff */
[----:B--2---:R-:W-:Y:S05]  /*7ab0*/  @!P0 BRA `(.L_x_126) ;  /* 0xfffffffc00f08947 */ /* 0x004fea000383ffff */
[----:B------:R-:W-:Y:S05]  /*7ac0*/  BRA `(.L_x_127) ;  /* 0xffffffac00e87947 */ /* 0x000fea000383ffff */
.L_x_48:
[----:B------:R-:W-:-:S07]  /*7ad0*/  MOV R0, UR5 ;  /* 0x0000000500007c02 */ /* 0x000fce0008000f00 */
.L_x_128:
[----:B-1----:R1:W2:Y:S02]  /*7ae0*/  SYNCS.PHASECHK.TRANS64.TRYWAIT P0, [R0+URZ], R3 ;  /* 0x00000003000075a7 */ /* 0x0022a400080011ff */
[----:B--2---:R-:W-:Y:S05]  /*7af0*/  @!P0 NANOSLEEP.SYNCS 0x989680 ;  /* 0x009896800000895d */ /* 0x004fea0003900000 */
[----:B------:R-:W2:Y:S02]  /*7b00*/  @!P0 SYNCS.PHASECHK.TRANS64 P0, [R0+URZ], R3 ;  /* 0x00000003000085a7 */ /* 0x000ea400080010ff */
[----:B--2---:R-:W-:Y:S05]  /*7b10*/  @!P0 BRA `(.L_x_128) ;  /* 0xfffffffc00f08947 */ /* 0x004fea000383ffff */
[----:B------:R-:W-:Y:S05]  /*7b20*/  BRA `(.L_x_129) ;  /* 0xffffffac00f47947 */ /* 0x000fea000383ffff */
.L_x_49:
[----:B------:R-:W-:-:S07]  /*7b30*/  MOV R0, UR5 ;  /* 0x0000000500007c02 */ /* 0x000fce0008000f00 */
.L_x_130:
[----:B-1----:R1:W2:Y:S02]  /*7b40*/  SYNCS.PHASECHK.TRANS64.TRYWAIT P0, [R0+URZ], R3 ;  /* 0x00000003000075a7 */ /* 0x0022a400080011ff */
[----:B--2---:R-:W-:Y:S05]  /*7b50*/  @!P0 NANOSLEEP.SYNCS 0x989680 ;  /* 0x009896800000895d */ /* 0x004fea0003900000 */
[----:B------:R-:W2:Y:S02]  /*7b60*/  @!P0 SYNCS.PHASECHK.TRANS64 P0, [R0+URZ], R3 ;  /* 0x00000003000085a7 */ /* 0x000ea400080010ff */
[----:B--2---:R-:W-:Y:S05]  /*7b70*/  @!P0 BRA `(.L_x_130) ;  /* 0xfffffffc00f08947 */ /* 0x004fea000383ffff */
[----:B------:R-:W-:Y:S05]  /*7b80*/  BRA `(.L_x_131) ;  /* 0xffffffb000007947 */ /* 0x000fea000383ffff */
.L_x_50:
[----:B------:R-:W-:-:S07]  /*7b90*/  MOV R0, UR5 ;  /* 0x0000000500007c02 */ /* 0x000fce0008000f00 */
.L_x_132:
[----:B-1----:R1:W2:Y:S02]  /*7ba0*/  SYNCS.PHASECHK.TRANS64.TRYWAIT P0, [R0+URZ], R3 ;  /* 0x00000003000075a7 */ /* 0x0022a400080011ff */
[----:B--2---:R-:W-:Y:S05]  /*7bb0*/  @!P0 NANOSLEEP.SYNCS 0x989680 ;  /* 0x009896800000895d */ /* 0x004fea0003900000 */
[----:B------:R-:W2:Y:S02]  /*7bc0*/  @!P0 SYNCS.PHASECHK.TRANS64 P0, [R0+URZ], R3 ;  /* 0x00000003000085a7 */ /* 0x000ea400080010ff */
[----:B--2---:R-:W-:Y:S05]  /*7bd0*/  @!P0 BRA `(.L_x_132) ;  /* 0xfffffffc00f08947 */ /* 0x004fea000383ffff */
[----:B------:R-:W-:Y:S05]  /*7be0*/  BRA `(.L_x_133) ;  /* 0xffffffb0000c7947 */ /* 0x000fea000383ffff */
.L_x_51:
[----:B------:R-:W-:-:S07]  /*7bf0*/  MOV R0, UR5 ;  /* 0x0000000500007c02 */ /* 0x000fce0008000f00 */
.L_x_134:
[----:B-1----:R1:W2:Y:S02]  /*7c00*/  SYNCS.PHASECHK.TRANS64.TRYWAIT P0, [R0+URZ], R3 ;  /* 0x00000003000075a7 */ /* 0x0022a400080011ff */
[----:B--2---:R-:W-:Y:S05]  /*7c10*/  @!P0 NANOSLEEP.SYNCS 0x989680 ;  /* 0x009896800000895d */ /* 0x004fea0003900000 */
[----:B------:R-:W2:Y:S02]  /*7c20*/  @!P0 SYNCS.PHASECHK.TRANS64 P0, [R0+URZ], R3 ;  /* 0x00000003000085a7 */ /* 0x000ea400080010ff */
[----:B--2---:R-:W-:Y:S05]  /*7c30*/  @!P0 BRA `(.L_x_134) ;  /* 0xfffffffc00f08947 */ /* 0x004fea000383ffff */
[----:B------:R-:W-:Y:S05]  /*7c40*/  BRA `(.L_x_135) ;  /* 0xffffffb000187947 */ /* 0x000fea000383ffff */
.L_x_52:
[----:B------:R-:W-:-:S07]  /*7c50*/  MOV R0, UR5 ;  /* 0x0000000500007c02 */ /* 0x000fce0008000f00 */
.L_x_136:
[----:B-1----:R1:W2:Y:S02]  /*7c60*/  SYNCS.PHASECHK.TRANS64.TRYWAIT P0, [R0+URZ], R3 ;  /* 0x00000003000075a7 */ /* 0x0022a400080011ff */
[----:B--2---:R-:W-:Y:S05]  /*7c70*/  @!P0 NANOSLEEP.SYNCS 0x989680 ;  /* 0x009896800000895d */ /* 0x004fea0003900000 */
[----:B------:R-:W2:Y:S02]  /*7c80*/  @!P0 SYNCS.PHASECHK.TRANS64 P0, [R0+URZ], R3 ;  /* 0x00000003000085a7 */ /* 0x000ea400080010ff */
[----:B--2---:R-:W-:Y:S05]  /*7c90*/  @!P0 BRA `(.L_x_136) ;  /* 0xfffffffc00f08947 */ /* 0x004fea000383ffff */
[----:B------:R-:W-:Y:S05]  /*7ca0*/  BRA `(.L_x_137) ;  /* 0xffffffb000247947 */ /* 0x000fea000383ffff */
.L_x_53:
[----:B------:R-:W-:-:S07]  /*7cb0*/  MOV R0, UR5 ;  /* 0x0000000500007c02 */ /* 0x000fce0008000f00 */
.L_x_138:
[----:B-1----:R1:W2:Y:S02]  /*7cc0*/  SYNCS.PHASECHK.TRANS64.TRYWAIT P0, [R0+URZ], R3 ;  /* 0x00000003000075a7 */ /* 0x0022a400080011ff */
[----:B--2---:R-:W-:Y:S05]  /*7cd0*/  @!P0 NANOSLEEP.SYNCS 0x989680 ;  /* 0x009896800000895d */ /* 0x004fea0003900000 */
[----:B------:R-:W2:Y:S02]  /*7ce0*/  @!P0 SYNCS.PHASECHK.TRANS64 P0, [R0+URZ], R3 ;  /* 0x00000003000085a7 */ /* 0x000ea400080010ff */
[----:B--2---:R-:W-:Y:S05]  /*7cf0*/  @!P0 BRA `(.L_x_138) ;  /* 0xfffffffc00f08947 */ /* 0x004fea000383ffff */
[----:B------:R-:W-:Y:S05]  /*7d00*/  BRA `(.L_x_139) ;  /* 0xffffffb000307947 */ /* 0x000fea000383ffff */
.L_x_54:
[----:B------:R-:W-:-:S07]  /*7d10*/  MOV R0, UR5 ;  /* 0x0000000500007c02 */ /* 0x000fce0008000f00 */
.L_x_140:
[----:B-1----:R1:W2:Y:S02]  /*7d20*/  SYNCS.PHASECHK.TRANS64.TRYWAIT P0, [R0+URZ], R3 ;  /* 0x00000003000075a7 */ /* 0x0022a400080011ff */
[----:B--2---:R-:W-:Y:S05]  /*7d30*/  @!P0 NANOSLEEP.SYNCS 0x989680 ;  /* 0x009896800000895d */ /* 0x004fea0003900000 */
[----:B------:R-:W2:Y:S02]  /*7d40*/  @!P0 SYNCS.PHASECHK.TRANS64 P0, [R0+URZ], R3 ;  /* 0x00000003000085a7 */ /* 0x000ea400080010ff */
[----:B--2---:R-:W-:Y:S05]  /*7d50*/  @!P0 BRA `(.L_x_140) ;  /* 0xfffffffc00f08947 */ /* 0x004fea000383ffff */
[----:B------:R-:W-:Y:S05]  /*7d60*/  BRA `(.L_x_141) ;  /* 0xffffffb0003c7947 */ /* 0x000fea000383ffff */
.L_x_55:
[----:B------:R-:W-:-:S07]  /*7d70*/  MOV R0, UR5 ;  /* 0x0000000500007c02 */ /* 0x000fce0008000f00 */
.L_x_142:
[----:B-1----:R1:W2:Y:S02]  /*7d80*/  SYNCS.PHASECHK.TRANS64.TRYWAIT P0, [R0+URZ], R3 ;  /* 0x00000003000075a7 */ /* 0x0022a400080011ff */
[----:B--2---:R-:W-:Y:S05]  /*7d90*/  @!P0 NANOSLEEP.SYNCS 0x989680 ;  /* 0x009896800000895d */ /* 0x004fea0003900000 */
[----:B------:R-:W2:Y:S02]  /*7da0*/  @!P0 SYNCS.PHASECHK.TRANS64 P0, [R0+URZ], R3 ;  /* 0x00000003000085a7 */ /* 0x000ea400080010ff */
[----:B--2---:R-:W-:Y:S05]  /*7db0*/  @!P0 BRA `(.L_x_142) ;  /* 0xfffffffc00f08947 */ /* 0x004fea000383ffff */
[----:B------:R-:W-:Y:S05]  /*7dc0*/  BRA `(.L_x_143) ;  /* 0xffffffb000487947 */ /* 0x000fea000383ffff */
.L_x_56:
[----:B------:R-:W-:-:S07]  /*7dd0*/  MOV R0, UR5 ;  /* 0x0000000500007c02 */ /* 0x000fce0008000f00 */
.L_x_144:
[----:B-1----:R1:W2:Y:S02]  /*7de0*/  SYNCS.PHASECHK.TRANS64.TRYWAIT P0, [R0+URZ], R3 ;  /* 0x00000003000075a7 */ /* 0x0022a400080011ff */
[----:B--2---:R-:W-:Y:S05]  /*7df0*/  @!P0 NANOSLEEP.SYNCS 0x989680 ;  /* 0x009896800000895d */ /* 0x004fea0003900000 */
[----:B------:R-:W2:Y:S02]  /*7e00*/  @!P0 SYNCS.PHASECHK.TRANS64 P0, [R0+URZ], R3 ;  /* 0x00000003000085a7 */ /* 0x000ea400080010ff */
[----:B--2---:R-:W-:Y:S05]  /*7e10*/  @!P0 BRA `(.L_x_144) ;  /* 0xfffffffc00f08947 */ /* 0x004fea000383ffff */
[----:B------:R-:W-:Y:S05]  /*7e20*/  BRA `(.L_x_145) ;  /* 0xffffffb000547947 */ /* 0x000fea000383ffff */
.L_x_57:
[----:B------:R-:W-:-:S07]  /*7e30*/  MOV R0, UR5 ;  /* 0x0000000500007c02 */ /* 0x000fce0008000f00 */
.L_x_146:
[----:B-1----:R1:W2:Y:S02]  /*7e40*/  SYNCS.PHASECHK.TRANS64.TRYWAIT P0, [R0+URZ], R3 ;  /* 0x00000003000075a7 */ /* 0x0022a400080011ff */
[----:B--2---:R-:W-:Y:S05]  /*7e50*/  @!P0 NANOSLEEP.SYNCS 0x989680 ;  /* 0x009896800000895d */ /* 0x004fea0003900000 */
[----:B------:R-:W2:Y:S02]  /*7e60*/  @!P0 SYNCS.PHASECHK.TRANS64 P0, [R0+URZ], R3 ;  /* 0x00000003000085a7 */ /* 0x000ea400080010ff */
[----:B--2---:R-:W-:Y:S05]  /*7e70*/  @!P0 BRA `(.L_x_146) ;  /* 0xfffffffc00f08947 */ /* 0x004fea000383ffff */
[----:B------:R-:W-:Y:S05]  /*7e80*/  BRA `(.L_x_147) ;  /* 0xffffffb000607947 */ /* 0x000fea000383ffff */
.L_x_58:
[----:B------:R-:W-:-:S07]  /*7e90*/  MOV R0, UR5 ;  /* 0x0000000500007c02 */ /* 0x000fce0008000f00 */
.L_x_148:
[----:B-1----:R1:W2:Y:S02]  /*7ea0*/  SYNCS.PHASECHK.TRANS64.TRYWAIT P0, [R0+URZ], R3 ;  /* 0x00000003000075a7 */ /* 0x0022a400080011ff */
[----:B--2---:R-:W-:Y:S05]  /*7eb0*/  @!P0 NANOSLEEP.SYNCS 0x989680 ;  /* 0x009896800000895d */ /* 0x004fea0003900000 */
[----:B------:R-:W2:Y:S02]  /*7ec0*/  @!P0 SYNCS.PHASECHK.TRANS64 P0, [R0+URZ], R3 ;  /* 0x00000003000085a7 */ /* 0x000ea400080010ff */
[----:B--2---:R-:W-:Y:S05]  /*7ed0*/  @!P0 BRA `(.L_x_148) ;  /* 0xfffffffc00f08947 */ /* 0x004fea000383ffff */
[----:B------:R-:W-:Y:S05]  /*7ee0*/  BRA `(.L_x_149) ;  /* 0xffffffb0006c7947 */ /* 0x000fea000383ffff */
.L_x_59:
[----:B------:R-:W-:-:S07]  /*7ef0*/  MOV R0, UR5 ;  /* 0x0000000500007c02 */ /* 0x000fce0008000f00 */
.L_x_150:
[----:B-1----:R1:W2:Y:S02]  /*7f00*/  SYNCS.PHASECHK.TRANS64.TRYWAIT P0, [R0+URZ], R3 ;  /* 0x00000003000075a7 */ /* 0x0022a400080011ff */
[----:B--2---:R-:W-:Y:S05]  /*7f10*/  @!P0 NANOSLEEP.SYNCS 0x989680 ;  /* 0x009896800000895d */ /* 0x004fea0003900000 */
[----:B------:R-:W2:Y:S02]  /*7f20*/  @!P0 SYNCS.PHASECHK.TRANS64 P0, [R0+URZ], R3 ;  /* 0x00000003000085a7 */ /* 0x000ea400080010ff */
[----:B--2---:R-:W-:Y:S05]  /*7f30*/  @!P0 BRA `(.L_x_150) ;  /* 0xfffffffc00f08947 */ /* 0x004fea000383ffff */
[----:B------:R-:W-:Y:S05]  /*7f40*/  BRA `(.L_x_151) ;  /* 0xffffffb000787947 */ /* 0x000fea000383ffff */
.L_x_62:
[----:B-1----:R1:W2:Y:S02]  /*7f50*/  SYNCS.PHASECHK.TRANS64.TRYWAIT P0, [R2+URZ+0x190], R4 ;  /* 0x00019004020075a7 */ /* 0x0022a400080011ff */
[----:B--2---:R-:W-:Y:S05]  /*7f60*/  @!P0 NANOSLEEP.SYNCS 0x989680 ;  /* 0x009896800000895d */ /* 0x004fea0003900000 */
[----:B------:R-:W2:Y:S02]  /*7f70*/  @!P0 SYNCS.PHASECHK.TRANS64 P0, [R2+URZ+0x190], R4 ;  /* 0x00019004020085a7 */ /* 0x000ea400080010ff */
[----:B--2---:R-:W-:Y:S05]  /*7f80*/  @!P0 BRA `(.L_x_62) ;  /* 0xfffffffc00f08947 */ /* 0x004fea000383ffff */
[----:B------:R-:W-:Y:S05]  /*7f90*/  BRA `(.L_x_152) ;  /* 0xffffffb000d47947 */ /* 0x000fea000383ffff */
.L_x_63:
[----:B------:R-:W-:-:S07]  /*7fa0*/  MOV R2, UR4 ;  /* 0x0000000400027c02 */ /* 0x000fce0008000f00 */
.L_x_153:
[----:B-1----:R1:W2:Y:S02]  /*7fb0*/  SYNCS.PHASECHK.TRANS64.TRYWAIT P0, [R2+URZ+0x140], R5 ;  /* 0x00014005020075a7 */ /* 0x0022a400080011ff */
[----:B--2---:R-:W-:Y:S05]  /*7fc0*/  @!P0 NANOSLEEP.SYNCS 0x989680 ;  /* 0x009896800000895d */ /* 0x004fea0003900000 */
[----:B------:R-:W2:Y:S02]  /*7fd0*/  @!P0 SYNCS.PHASECHK.TRANS64 P0, [R2+URZ+0x140], R5 ;  /* 0x00014005020085a7 */ /* 0x000ea400080010ff */
[----:B--2---:R-:W-:Y:S05]  /*7fe0*/  @!P0 BRA `(.L_x_153) ;  /* 0xfffffffc00f08947 */ /* 0x004fea000383ffff */
[----:B------:R-:W-:Y:S05]  /*7ff0*/  BRA `(.L_x_154) ;  /* 0xffffffb000e47947 */ /* 0x000fea000383ffff */
.L_x_64:
[----:B-1----:R1:W2:Y:S02]  /*8000*/  SYNCS.PHASECHK.TRANS64.TRYWAIT P1, [R2+URZ+0x130], R4 ;  /* 0x00013004020075a7 */ /* 0x0022a400080211ff */
[----:B--2---:R-:W-:Y:S05]  /*8010*/  @!P1 NANOSLEEP.SYNCS 0x989680 ;  /* 0x009896800000995d */ /* 0x004fea0003900000 */
[----:B------:R-:W2:Y:S02]  /*8020*/  @!P1 SYNCS.PHASECHK.TRANS64 P1, [R2+URZ+0x130], R4 ;  /* 0x00013004020095a7 */ /* 0x000ea400080210ff */
[----:B--2---:R-:W-:Y:S05]  /*8030*/  @!P1 BRA `(.L_x_64) ;  /* 0xfffffffc00f09947 */ /* 0x004fea000383ffff */
[----:B------:R-:W-:Y:S05]  /*8040*/  BRA `(.L_x_155) ;  /* 0xffffffb400147947 */ /* 0x000fea000383ffff */
.L_x_67:
[----:B------:R-:W-:-:S07]  /*8050*/  MOV R0, UR4 ;  /* 0x0000000400007c02 */ /* 0x000fce0008000f00 */
.L_x_156:
[----:B-1----:R1:W2:Y:S02]  /*8060*/  SYNCS.PHASECHK.TRANS64.TRYWAIT P0, [R0+URZ+0x140], R2 ;  /* 0x00014002000075a7 */ /* 0x0022a400080011ff */
[----:B--2---:R-:W-:Y:S05]  /*8070*/  @!P0 NANOSLEEP.SYNCS 0x989680 ;  /* 0x009896800000895d */ /* 0x004fea0003900000 */
[----:B------:R-:W2:Y:S02]  /*8080*/  @!P0 SYNCS.PHASECHK.TRANS64 P0, [R0+URZ+0x140], R2 ;  /* 0x00014002000085a7 */ /* 0x000ea400080010ff */
[----:B--2---:R-:W-:Y:S05]  /*8090*/  @!P0 BRA `(.L_x_156) ;  /* 0xfffffffc00f08947 */ /* 0x004fea000383ffff */
[----:B------:R-:W-:Y:S05]  /*80a0*/  BRA `(.L_x_66) ;  /* 0xffffffb400687947 */ /* 0x000fea000383ffff */
.L_x_74:
[----:B-1----:R1:W2:Y:S02]  /*80b0*/  SYNCS.PHASECHK.TRANS64.TRYWAIT P1, [R0+URZ+0x130], R2 ;  /* 0x00013002000075a7 */ /* 0x0022a400080211ff */
[----:B--2---:R-:W-:Y:S05]  /*80c0*/  @!P1 NANOSLEEP.SYNCS 0x989680 ;  /* 0x009896800000995d */ /* 0x004fea0003900000 */
[----:B------:R-:W2:Y:S02]  /*80d0*/  @!P1 SYNCS.PHASECHK.TRANS64 P1, [R0+URZ+0x130], R2 ;  /* 0x00013002000095a7 */ /* 0x000ea400080210ff */
[----:B--2---:R-:W-:Y:S05]  /*80e0*/  @!P1 BRA `(.L_x_74) ;  /* 0xfffffffc00f09947 */ /* 0x004fea000383ffff */
[----:B------:R-:W-:Y:S05]  /*80f0*/  BRA `(.L_x_157) ;  /* 0xffffffb800cc7947 */ /* 0x000fea000383ffff */
.L_x_75:
[----:B------:R-:W-:-:S07]  /*8100*/  MOV R2, UR22 ;  /* 0x0000001600027c02 */ /* 0x000fce0008000f00 */
.L_x_158:
[----:B-1----:R1:W2:Y:S02]  /*8110*/  SYNCS.PHASECHK.TRANS64.TRYWAIT P0, [R2+URZ+0x170], R0 ;  /* 0x00017000020075a7 */ /* 0x0022a400080011ff */
[----:B--2---:R-:W-:Y:S05]  /*8120*/  @!P0 NANOSLEEP.SYNCS 0x989680 ;  /* 0x009896800000895d */ /* 0x004fea0003900000 */
[----:B------:R-:W2:Y:S02]  /*8130*/  @!P0 SYNCS.PHASECHK.TRANS64 P0, [R2+URZ+0x170], R0 ;  /* 0x00017000020085a7 */ /* 0x000ea400080010ff */
[----:B--2---:R-:W-:Y:S05]  /*8140*/  @!P0 BRA `(.L_x_158) ;  /* 0xfffffffc00f08947 */ /* 0x004fea000383ffff */
[----:B------:R-:W-:Y:S05]  /*8150*/  BRA `(.L_x_159) ;  /* 0xffffffbc00047947 */ /* 0x000fea000383ffff */
.L_x_78:
[----:B------:R-:W-:Y:S07]  /*8160*/  MOV R0, UR5 ;  /* 0x0000000500007c02 */ /* 0x000fee0008000f00 */
.L_x_160:
[----:B-1----:R1:W2:Y:S02]  /*8170*/  SYNCS.PHASECHK.TRANS64.TRYWAIT P0, [R0+URZ], R2 ;  /* 0x00000002000075a7 */ /* 0x0022a400080011ff */
[----:B--2---:R-:W-:Y:S05]  /*8180*/  @!P0 NANOSLEEP.SYNCS 0x989680 ;  /* 0x009896800000895d */ /* 0x004fea0003900000 */
[----:B------:R-:W2:Y:S02]  /*8190*/  @!P0 SYNCS.PHASECHK.TRANS64 P0, [R0+URZ], R2 ;  /* 0x00000002000085a7 */ /* 0x000ea400080010ff */
[----:B--2---:R-:W-:Y:S05]  /*81a0*/  @!P0 BRA `(.L_x_160) ;  /* 0xfffffffc00f08947 */ /* 0x004fea000383ffff */
[----:B------:R-:W-:Y:S05]  /*81b0*/  BRA `(.L_x_77) ;  /* 0xffffffbc00207947 */ /* 0x000fea000383ffff */
.L_x_81:
[----:B------:R-:W-:-:S07]  /*81c0*/  MOV R0, UR4 ;  /* 0x0000000400007c02 */ /* 0x000fce0008000f00 */
.L_x_161:
[----:B--2---:R2:W4:Y:S02]  /*81d0*/  SYNCS.PHASECHK.TRANS64.TRYWAIT P0, [R0+URZ], R2 ;  /* 0x00000002000075a7 */ /* 0x00452400080011ff */
[----:B----4-:R-:W-:Y:S05]  /*81e0*/  @!P0 NANOSLEEP.SYNCS 0x989680 ;  /* 0x009896800000895d */ /* 0x010fea0003900000 */
[----:B------:R-:W4:Y:S02]  /*81f0*/  @!P0 SYNCS.PHASECHK.TRANS64 P0, [R0+URZ], R2 ;  /* 0x00000002000085a7 */ /* 0x000f2400080010ff */
[----:B----4-:R-:W-:Y:S05]  /*8200*/  @!P0 BRA `(.L_x_161) ;  /* 0xfffffffc00f08947 */ /* 0x010fea000383ffff */
[----:B------:R-:W-:Y:S05]  /*8210*/  BRA `(.L_x_162) ;  /* 0xffffffbc00d47947 */ /* 0x000fea000383ffff */
.L_x_82:
[----:B------:R-:W-:-:S07]  /*8220*/  MOV R0, UR5 ;  /* 0x0000000500007c02 */ /* 0x000fce0008000f00 */
.L_x_163:
[----:B-1----:R1:W2:Y:S02]  /*8230*/  SYNCS.PHASECHK.TRANS64.TRYWAIT P0, [R0+URZ], R3 ;  /* 0x00000003000075a7 */ /* 0x0022a400080011ff */
[----:B--2---:R-:W-:Y:S05]  /*8240*/  @!P0 NANOSLEEP.SYNCS 0x989680 ;  /* 0x009896800000895d */ /* 0x004fea0003900000 */
[----:B------:R-:W2:Y:S02]  /*8250*/  @!P0 SYNCS.PHASECHK.TRANS64 P0, [R0+URZ], R3 ;  /* 0x00000003000085a7 */ /* 0x000ea400080010ff */
[----:B--2---:R-:W-:Y:S05]  /*8260*/  @!P0 BRA `(.L_x_163) ;  /* 0xfffffffc00f08947 */ /* 0x004fea000383ffff */
[----:B------:R-:W-:Y:S05]  /*8270*/  BRA `(.L_x_164) ;  /* 0xffffffbc00e07947 */ /* 0x000fea000383ffff */
.L_x_83:
[----:B------:R-:W-:-:S07]  /*8280*/  MOV R0, UR5 ;  /* 0x0000000500007c02 */ /* 0x000fce0008000f00 */
.L_x_165:
[----:B-1----:R1:W2:Y:S02]  /*8290*/  SYNCS.PHASECHK.TRANS64.TRYWAIT P0, [R0+URZ], R3 ;  /* 0x00000003000075a7 */ /* 0x0022a400080011ff */
[----:B--2---:R-:W-:Y:S05]  /*82a0*/  @!P0 NANOSLEEP.SYNCS 0x989680 ;  /* 0x009896800000895d */ /* 0x004fea0003900000 */
[----:B------:R-:W2:Y:S02]  /*82b0*/  @!P0 SYNCS.PHASECHK.TRANS64 P0, [R0+URZ], R3 ;  /* 0x00000003000085a7 */ /* 0x000ea400080010ff */
[----:B--2---:R-:W-:Y:S05]  /*82c0*/  @!P0 BRA `(.L_x_165) ;  /* 0xfffffffc00f08947 */ /* 0x004fea000383ffff */
[----:B------:R-:W-:Y:S05]  /*82d0*/  BRA `(.L_x_166) ;  /* 0xffffffbc00ec7947 */ /* 0x000fea000383ffff */
.L_x_84:
[----:B-1----:R-:W-:-:S07]  /*82e0*/  MOV R0, UR4 ;  /* 0x0000000400007c02 */ /* 0x002fce0008000f00 */
.L_x_167:
[----:B-1----:R1:W2:Y:S02]  /*82f0*/  SYNCS.PHASECHK.TRANS64.TRYWAIT P0, [R0+URZ], R2 ;  /* 0x00000002000075a7 */ /* 0x0022a400080011ff */
[----:B--2---:R-:W-:Y:S05]  /*8300*/  @!P0 NANOSLEEP.SYNCS 0x989680 ;  /* 0x009896800000895d */ /* 0x004fea0003900000 */
[----:B------:R-:W2:Y:S02]  /*8310*/  @!P0 SYNCS.PHASECHK.TRANS64 P0, [R0+URZ], R2 ;  /* 0x00000002000085a7 */ /* 0x000ea400080010ff */
[----:B--2---:R-:W-:Y:S05]  /*8320*/  @!P0 BRA `(.L_x_167) ;  /* 0xfffffffc00f08947 */ /* 0x004fea000383ffff */
[----:B------:R-:W-:Y:S05]  /*8330*/  BRA `(.L_x_168) ;  /* 0xffffffbc00f87947 */ /* 0x000fea000383ffff */
.L_x_89:
[----:B--2---:R2:W3:Y:S02]  /*8340*/  SYNCS.PHASECHK.TRANS64.TRYWAIT P0, [R7+URZ+0x130], R0 ;  /* 0x00013000070075a7 */ /* 0x0044e400080011ff */
[----:B---3--:R-:W-:Y:S05]  /*8350*/  @!P0 NANOSLEEP.SYNCS 0x989680 ;  /* 0x009896800000895d */ /* 0x008fea0003900000 */
[----:B------:R-:W3:Y:S02]  /*8360*/  @!P0 SYNCS.PHASECHK.TRANS64 P0, [R7+URZ+0x130], R0 ;  /* 0x00013000070085a7 */ /* 0x000ee400080010ff */
[----:B---3--:R-:W-:Y:S05]  /*8370*/  @!P0 BRA `(.L_x_89) ;  /* 0xfffffffc00f08947 */ /* 0x008fea000383ffff */
[----:B------:R-:W-:Y:S05]  /*8380*/  BRA `(.L_x_169) ;  /* 0xffffffc4000c7947 */ /* 0x000fea000383ffff */
.L_x_92:
[----:B-1----:R-:W-:Y:S07]  /*8390*/  MOV R0, UR17 ;  /* 0x0000001100007c02 */ /* 0x002fee0008000f00 */
.L_x_170:
[----:B-1----:R1:W2:Y:S02]  /*83a0*/  SYNCS.PHASECHK.TRANS64.TRYWAIT P2, [R0+URZ+0x128], R7 ;  /* 0x00012807000075a7 */ /* 0x0022a400080411ff */
[----:B--2---:R-:W-:Y:S05]  /*83b0*/  @!P2 NANOSLEEP.SYNCS 0x989680 ;  /* 0x009896800000a95d */ /* 0x004fea0003900000 */
[----:B------:R-:W2:Y:S02]  /*83c0*/  @!P2 SYNCS.PHASECHK.TRANS64 P2, [R0+URZ+0x128], R7 ;  /* 0x000128070000a5a7 */ /* 0x000ea400080410ff */
[----:B--2---:R-:W-:Y:S05]  /*83d0*/  @!P2 BRA `(.L_x_170) ;  /* 0xfffffffc00f0a947 */ /* 0x004fea000383ffff */
[----:B------:R-:W-:Y:S05]  /*83e0*/  BRA `(.L_x_91) ;  /* 0xffffffc8006c7947 */ /* 0x000fea000383ffff */
.L_x_95:
[----:B-1----:R-:W-:Y:S07]  /*83f0*/  MOV R0, UR17 ;  /* 0x0000001100007c02 */ /* 0x002fee0008000f00 */
.L_x_171:
[----:B-1----:R1:W2:Y:S02]  /*8400*/  SYNCS.PHASECHK.TRANS64.TRYWAIT P0, [R0+URZ+0x118], R6 ;  /* 0x00011806000075a7 */ /* 0x0022a400080011ff */
[----:B--2---:R-:W-:Y:S05]  /*8410*/  @!P0 NANOSLEEP.SYNCS 0x989680 ;  /* 0x009896800000895d */ /* 0x004fea0003900000 */
[----:B------:R-:W2:Y:S02]  /*8420*/  @!P0 SYNCS.PHASECHK.TRANS64 P0, [R0+URZ+0x118], R6 ;  /* 0x00011806000085a7 */ /* 0x000ea400080010ff */
[----:B--2---:R-:W-:Y:S05]  /*8430*/  @!P0 BRA `(.L_x_171) ;  /* 0xfffffffc00f08947 */ /* 0x004fea000383ffff */
[----:B------:R-:W-:Y:S05]  /*8440*/  BRA `(.L_x_172) ;  /* 0xffffffc800bc7947 */ /* 0x000fea000383ffff */
.L_x_98:
[----:B---3--:R3:W4:Y:S02]  /*8450*/  SYNCS.PHASECHK.TRANS64.TRYWAIT P0, [R3+URZ+0x130], R0 ;  /* 0x00013000030075a7 */ /* 0x00872400080011ff */
[----:B----4-:R-:W-:Y:S05]  /*8460*/  @!P0 NANOSLEEP.SYNCS 0x989680 ;  /* 0x009896800000895d */ /* 0x010fea0003900000 */
[----:B------:R-:W4:Y:S02]  /*8470*/  @!P0 SYNCS.PHASECHK.TRANS64 P0, [R3+URZ+0x130], R0 ;  /* 0x00013000030085a7 */ /* 0x000f2400080010ff */
[----:B----4-:R-:W-:Y:S05]  /*8480*/  @!P0 BRA `(.L_x_98) ;  /* 0xfffffffc00f08947 */ /* 0x010fea000383ffff */
[----:B------:R-:W-:Y:S05]  /*8490*/  BRA `(.L_x_173) ;  /* 0xffffffcc00fc7947 */ /* 0x000fea000383ffff */
.L_x_109:
[----:B-1----:R-:W-:Y:S04]  /*84a0*/  MOV R0, UR44 ;  /* 0x0000002c00007c02 */ /* 0x002fe80008000f00 */
[----:B------:R1:W2:Y:S03]  /*84b0*/  SYNCS.PHASECHK.TRANS64.TRYWAIT P1, [R0+URZ+0x110], R3 ;  /* 0x00011003000075a7 */ /* 0x0002a600080211ff */
[----:B--2---:R-:W-:Y:S05]  /*84c0*/  @!P1 NANOSLEEP.SYNCS 0x989680 ;  /* 0x009896800000995d */ /* 0x004fea0003900000 */
[----:B------:R-:W2:Y:S02]  /*84d0*/  @!P1 SYNCS.PHASECHK.TRANS64 P1, [R0+URZ+0x110], R3 ;  /* 0x00011003000095a7 */ /* 0x000ea400080210ff */
[----:B--2---:R-:W-:Y:S05]  /*84e0*/  @!P1 BRA `(.L_x_109) ;  /* 0xfffffffc00ec9947 */ /* 0x004fea000383ffff */
[----:B------:R-:W-:Y:S05]  /*84f0*/  BRA `(.L_x_108) ;  /* 0xffffffdc00547947 */ /* 0x000fea000383ffff */
.L_x_111:
[----:B------:R1:W1:Y:S02]  /*8500*/  SYNCS.PHASECHK.TRANS64.TRYWAIT P1, [R22+URZ+0x150], R4 ;  /* 0x00015004160075a7 */ /* 0x00026400080211ff */
[----:B-1----:R-:W-:Y:S05]  /*8510*/  @!P1 NANOSLEEP.SYNCS 0x989680 ;  /* 0x009896800000995d */ /* 0x002fea0003900000 */
[----:B------:R-:W1:Y:S02]  /*8520*/  @!P1 SYNCS.PHASECHK.TRANS64 P1, [R22+URZ+0x150], R4 ;  /* 0x00015004160095a7 */ /* 0x000e6400080210ff */
[----:B-1----:R-:W-:Y:S05]  /*8530*/  @!P1 BRA `(.L_x_111) ;  /* 0xfffffffc00f09947 */ /* 0x002fea000383ffff */
[----:B------:R-:W-:Y:S05]  /*8540*/  BRA `(.L_x_110) ;  /* 0xffffffdc00987947 */ /* 0x000fea000383ffff */
        .weak           $__internal_0_$__cuda_sm10x_tcgen05_guardrail_trap_col_being_dealloced_not_returned_by_alloc
        .type           $__internal_0_$__cuda_sm10x_tcgen05_guardrail_trap_col_being_dealloced_not_returned_by_alloc,@function
        .size           $__internal_0_$__cuda_sm10x_tcgen05_guardrail_trap_col_being_dealloced_not_returned_by_alloc,($__internal_1_$__cuda_sm10x_tcgen05_guardrail_trap_phase_invalid_during_alloc - $__internal_0_$__cuda_sm10x_tcgen05_guardrail_trap_col_being_dealloced_not_returned_by_alloc)
$__internal_0_$__cuda_sm10x_tcgen05_guardrail_trap_col_being_dealloced_not_returned_by_alloc:
[----:B------:R-:W-:Y:S05]  /*8550*/  BPT.TRAP 0x1 ;  /* 0x000000040000795c */ /* 0x000fea0000300000 */
[----:B------:R-:W-:-:S04]  /*8560*/  HFMA2 R3, -RZ, RZ, 0, 0 ;  /* 0x00000000ff037431 */ /* 0x000fc800000001ff */
[----:B------:R-:W-:Y:S05]  /*8570*/  RET.REL.NODEC R2 `(_ZN7cutlass13device_kernelINS_4gemm6kernel13GemmUniversalIN4cute5tupleIJiiiiEEENS1_10collective13CollectiveMmaINS1_35MainloopSm100TmaUmmaWarpSpecializedILi17ELi2ELi4ENS5_IJNS4_1CILi1EEENSA_ILi4EEESB_EEEEENS5_IJNSA_ILi128EEENSA_ILi64EEESG_EEENS_12float_e5m2_tENS5_IJlSB_lEEESI_SJ_NS4_8TiledMMAINS4_8MMA_AtomIJNS4_10MMA_TraitsINS4_19SM100_MMA_F8F6F4_SSEJSI_SI_fSF_SG_NS4_17integral_constantINS4_4UMMA5MajorELSQ_0EEESR_NSO_INSP_7ScaleInELSS_0EEEST_EEEEEENS4_6LayoutINS5_IJSB_SB_SB_EEENS5_IJNSA_ILi0EEESY_SY_EEEEENS5_IJNS4_10UnderscoreES11_S11_EEEEENS4_23SM90_TMA_LOAD_MULTICASTENS4_14ComposedLayoutINS4_7SwizzleILi2ELi4ELi3EEENS4_18smem_ptr_flag_bitsILi8EEENSW_INS5_IJNSA_ILi8EEESG_EEENS5_IJSG_SB_EEEEEEEvNS4_8identityENS4_13SM90_TMA_LOADES1E_vS1F_EENS_8epilogue10collective18CollectiveEpilogueINS1I_23Sm100TmaWarpSpecializedILi1ELi1ELi64ELb0ELb0EEEJSH_NS5_IJNSW_ISF_SB_EENSW_ISG_SB_EEEEESI_SJ_SI_SJ_NS1I_6fusion15FusionCallbacksIS1M_NS1Q_17LinearCombinationISI_fSI_fLNS_15FloatRoundStyleE2EEESH_S1P_JEEENS4_5SM1004TMEM4LOAD26SM100_TMEM_LOAD_32dp32b64xES1G_S1E_NS4_39AutoVectorizingCopyWithAssumedAlignmentILi128EEENS4_14SM90_TMA_STOREES1E_S21_S21_EEEvvEEEEvNT_6ParamsE) ;  /* 0xffffff7802a07950 */ /* 0x000fea0003c3ffff */
        .weak           $__internal_1_$__cuda_sm10x_tcgen05_guardrail_trap_phase_invalid_during_alloc
        .type           $__internal_1_$__cuda_sm10x_tcgen05_guardrail_trap_phase_invalid_during_alloc,@function
        .size           $__internal_1_$__cuda_sm10x_tcgen05_guardrail_trap_phase_invalid_during_alloc,($__internal_2_$__cuda_sm10x_tcgen05_guardrail_trap_unallocated_columns_being_dealloced - $__internal_1_$__cuda_sm10x_tcgen05_guardrail_trap_phase_invalid_during_alloc)
$__internal_1_$__cuda_sm10x_tcgen05_guardrail_trap_phase_invalid_during_alloc:
[----:B------:R-:W-:Y:S05]  /*8580*/  BPT.TRAP 0x1 ;  /* 0x000000040000795c */ /* 0x000fea0000300000 */
[----:B------:R-:W-:-:S04]  /*8590*/  MOV R5, 0x0 ;  /* 0x0000000000057802 */ /* 0x000fc80000000f00 */
[----:B------:R-:W-:Y:S05]  /*85a0*/  RET.REL.NODEC R4 `(_ZN7cutlass13device_kernelINS_4gemm6kernel13GemmUniversalIN4cute5tupleIJiiiiEEENS1_10collective13CollectiveMmaINS1_35MainloopSm100TmaUmmaWarpSpecializedILi17ELi2ELi4ENS5_IJNS4_1CILi1EEENSA_ILi4EEESB_EEEEENS5_IJNSA_ILi128EEENSA_ILi64EEESG_EEENS_12float_e5m2_tENS5_IJlSB_lEEESI_SJ_NS4_8TiledMMAINS4_8MMA_AtomIJNS4_10MMA_TraitsINS4_19SM100_MMA_F8F6F4_SSEJSI_SI_fSF_SG_NS4_17integral_constantINS4_4UMMA5MajorELSQ_0EEESR_NSO_INSP_7ScaleInELSS_0EEEST_EEEEEENS4_6LayoutINS5_IJSB_SB_SB_EEENS5_IJNSA_ILi0EEESY_SY_EEEEENS5_IJNS4_10UnderscoreES11_S11_EEEEENS4_23SM90_TMA_LOAD_MULTICASTENS4_14ComposedLayoutINS4_7SwizzleILi2ELi4ELi3EEENS4_18smem_ptr_flag_bitsILi8EEENSW_INS5_IJNSA_ILi8EEESG_EEENS5_IJSG_SB_EEEEEEEvNS4_8identityENS4_13SM90_TMA_LOADES1E_vS1F_EENS_8epilogue10collective18CollectiveEpilogueINS1I_23Sm100TmaWarpSpecializedILi1ELi1ELi64ELb0ELb0EEEJSH_NS5_IJNSW_ISF_SB_EENSW_ISG_SB_EEEEESI_SJ_SI_SJ_NS1I_6fusion15FusionCallbacksIS1M_NS1Q_17LinearCombinationISI_fSI_fLNS_15FloatRoundStyleE2EEESH_S1P_JEEENS4_5SM1004TMEM4LOAD26SM100_TMEM_LOAD_32dp32b64xES1G_S1E_NS4_39AutoVectorizingCopyWithAssumedAlignmentILi128EEENS4_14SM90_TMA_STOREES1E_S21_S21_EEEvvEEEEvNT_6ParamsE) ;  /* 0xffffff7804947950 */ /* 0x000fea0003c3ffff */
        .weak           $__internal_2_$__cuda_sm10x_tcgen05_guardrail_trap_unallocated_columns_being_dealloced
        .type           $__internal_2_$__cuda_sm10x_tcgen05_guardrail_trap_unallocated_columns_being_dealloced,@function
        .size           $__internal_2_$__cuda_sm10x_tcgen05_guardrail_trap_unallocated_columns_being_dealloced,(.L_x_175 - $__internal_2_$__cuda_sm10x_tcgen05_guardrail_trap_unallocated_columns_being_dealloced)
$__internal_2_$__cuda_sm10x_tcgen05_guardrail_trap_unallocated_columns_being_dealloced:
[----:B------:R-:W-:Y:S05]  /*85b0*/  BPT.TRAP 0x1 ;  /* 0x000000040000795c */ /* 0x000fea0000300000 */
[----:B------:R-:W-:-:S04]  /*85c0*/  HFMA2 R3, -RZ, RZ, 0, 0 ;  /* 0x00000000ff037431 */ /* 0x000fc800000001ff */
[----:B------:R-:W-:Y:S05]  /*85d0*/  RET.REL.NODEC R2 `(_ZN7cutlass13device_kernelINS_4gemm6kernel13GemmUniversalIN4cute5tupleIJiiiiEEENS1_10collective13CollectiveMmaINS1_35MainloopSm100TmaUmmaWarpSpecializedILi17ELi2ELi4ENS5_IJNS4_1CILi1EEENSA_ILi4EEESB_EEEEENS5_IJNSA_ILi128EEENSA_ILi64EEESG_EEENS_12float_e5m2_tENS5_IJlSB_lEEESI_SJ_NS4_8TiledMMAINS4_8MMA_AtomIJNS4_10MMA_TraitsINS4_19SM100_MMA_F8F6F4_SSEJSI_SI_fSF_SG_NS4_17integral_constantINS4_4UMMA5MajorELSQ_0EEESR_NSO_INSP_7ScaleInELSS_0EEEST_EEEEEENS4_6LayoutINS5_IJSB_SB_SB_EEENS5_IJNSA_ILi0EEESY_SY_EEEEENS5_IJNS4_10UnderscoreES11_S11_EEEEENS4_23SM90_TMA_LOAD_MULTICASTENS4_14ComposedLayoutINS4_7SwizzleILi2ELi4ELi3EEENS4_18smem_ptr_flag_bitsILi8EEENSW_INS5_IJNSA_ILi8EEESG_EEENS5_IJSG_SB_EEEEEEEvNS4_8identityENS4_13SM90_TMA_LOADES1E_vS1F_EENS_8epilogue10collective18CollectiveEpilogueINS1I_23Sm100TmaWarpSpecializedILi1ELi1ELi64ELb0ELb0EEEJSH_NS5_IJNSW_ISF_SB_EENSW_ISG_SB_EEEEESI_SJ_SI_SJ_NS1I_6fusion15FusionCallbacksIS1M_NS1Q_17LinearCombinationISI_fSI_fLNS_15FloatRoundStyleE2EEESH_S1P_JEEENS4_5SM1004TMEM4LOAD26SM100_TMEM_LOAD_32dp32b64xES1G_S1E_NS4_39AutoVectorizingCopyWithAssumedAlignmentILi128EEENS4_14SM90_TMA_STOREES1E_S21_S21_EEEvvEEEEvNT_6ParamsE) ;  /* 0xffffff7802887950 */ /* 0x000fea0003c3ffff */
.L_x_174:
[----:B------:R-:W-:-:S00]  /*85e0*/  BRA `(.L_x_174) ;  /* 0xfffffffc00fc7947 */ /* 0x000fc0000383ffff */
[----:B------:R-:W-:-:S00]  /*85f0*/  NOP ;  /* 0x0000000000007918 */ /* 0x000fc00000000000 */
        /* <DEDUP_REMOVED lines=8> */
.L_x_175:


//--------------------- .nv.global.init           --------------------------
	.section	.nv.global.init,"aw",@progbits
.nv.global.init:
	.type		$str$27,@object
	.size		$str$27,($str$28 - $str$27)
$str$27:
        /*0000*/ 	.byte	0x28, 0x61, 0x64, 0x64, 0x72, 0x65, 0x73, 0x73, 0x20, 0x26, 0x20, 0x6d, 0x61, 0x73, 0x6b, 0x29
        /*0010*/ 	.byte	0x20, 0x3d, 0x3d, 0x20, 0x30, 0x00
	.type		$str$28,@object
	.size		$str$28,($str$26 - $str$28)
$str$28:
        /*0016*/ 	.byte	0x2f, 0x74, 0x6d, 0x70, 0x2f, 0x63, 0x75, 0x74, 0x6c, 0x61, 0x73, 0x73, 0x5f, 0x73, 0x77, 0x65
        /*0026*/ 	.byte	0x65, 0x70, 0x5f, 0x73, 0x72, 0x63, 0x2f, 0x69, 0x6e, 0x63, 0x6c, 0x75, 0x64, 0x65, 0x2f, 0x63
        /*0036*/ 	.byte	0x75, 0x74, 0x65, 0x2f, 0x70, 0x6f, 0x69, 0x6e, 0x74, 0x65, 0x72, 0x5f, 0x66, 0x6c, 0x61, 0x67
        /*0046*/ 	.byte	0x67, 0x65, 0x64, 0x2e, 0x68, 0x70, 0x70, 0x00
	.type		$str$26,@object
	.size		$str$26,($str$25 - $str$26)
$str$26:
        /*004e*/ 	.byte	0x2f, 0x74, 0x6d, 0x70, 0x2f, 0x63, 0x75, 0x74, 0x6c, 0x61, 0x73, 0x73, 0x5f, 0x73, 0x77, 0x65
        /*005e*/ 	.byte	0x65, 0x70, 0x5f, 0x73, 0x72, 0x63, 0x2f, 0x69, 0x6e, 0x63, 0x6c, 0x75, 0x64, 0x65, 0x2f, 0x63
        /*006e*/ 	.byte	0x75, 0x74, 0x65, 0x2f, 0x61, 0x74, 0x6f, 0x6d, 0x2f, 0x63, 0x6f, 0x70, 0x79, 0x5f, 0x74, 0x72
        /*007e*/ 	.byte	0x61, 0x69, 0x74, 0x73, 0x5f, 0x73, 0x6d, 0x31, 0x30, 0x30, 0x2e, 0x68, 0x70, 0x70, 0x00
	.type		$str$25,@object
	.size		$str$25,(__unnamed_1 - $str$25)
$str$25:
        /*008d*/ 	.byte	0x28, 0x28, 0x75, 0x69, 0x6e, 0x74, 0x33, 0x32, 0x5f, 0x74, 0x28, 0x74, 0x68, 0x72, 0x65, 0x61
        /*009d*/ 	.byte	0x64, 0x49, 0x64, 0x78, 0x2e, 0x78, 0x29, 0x20, 0x2f, 0x20, 0x33, 0x32, 0x29, 0x20, 0x25, 0x20
        /*00ad*/ 	.byte	0x34, 0x29, 0x20, 0x3d, 0x3d, 0x20, 0x28, 0x28, 0x28, 0x74, 0x6d, 0x65, 0x6d, 0x5f, 0x61, 0x64
        /*00bd*/ 	.byte	0x64, 0x72, 0x20, 0x3e, 0x3e, 0x20, 0x31, 0x36, 0x29, 0x20, 0x2f, 0x20, 0x33, 0x32, 0x29, 0x20
        /*00cd*/ 	.byte	0x25, 0x20, 0x34, 0x29, 0x00
	.type		__unnamed_1,@object
	.size		__unnamed_1,(__unnamed_2 - __unnamed_1)
__unnamed_1:
        /*00d2*/ 	.byte	0x61, 0x75, 0x74, 0x6f, 0x20, 0x63, 0x75, 0x74, 0x65, 0x3a, 0x3a, 0x61, 0x73, 0x5f, 0x70, 0x6f
        /* <DEDUP_REMOVED lines=24> */
        /*0262*/ 	.byte	0x43, 0x3c, 0x38, 0x31, 0x39, 0x32, 0x3e, 0x3e, 0x3e, 0x3e, 0x5d, 0x00
	.type		__unnamed_2,@object
	.size		__unnamed_2,(.L_2 - __unnamed_2)
__unnamed_2:
        /* <DEDUP_REMOVED lines=42> */
        /*050e*/ 	.byte	0x3e, 0x3e, 0x3e, 0x3e, 0x5d, 0x00
.L_2:


//--------------------- .nv.shared._ZN7cutlass13device_kernelINS_4gemm6kernel13GemmUniversalIN4cute5tupleIJiiiiEEENS1_10collective13CollectiveMmaINS1_35MainloopSm100TmaUmmaWarpSpecializedILi17ELi2ELi4ENS5_IJNS4_1CILi1EEENSA_ILi4EEESB_EEEEENS5_IJNSA_ILi128EEENSA_ILi64EEESG_EEENS_12float_e5m2_tENS5_IJlSB_lEEESI_SJ_NS4_8TiledMMAINS4_8MMA_AtomIJNS4_10MMA_TraitsINS4_19SM100_MMA_F8F6F4_SSEJSI_SI_fSF_SG_NS4_17integral_constantINS4_4UMMA5MajorELSQ_0EEESR_NSO_INSP_7ScaleInELSS_0EEEST_EEEEEENS4_6LayoutINS5_IJSB_SB_SB_EEENS5_IJNSA_ILi0EEESY_SY_EEEEENS5_IJNS4_10UnderscoreES11_S11_EEEEENS4_23SM90_TMA_LOAD_MULTICASTENS4_14ComposedLayoutINS4_7SwizzleILi2ELi4ELi3EEENS4_18smem_ptr_flag_bitsILi8EEENSW_INS5_IJNSA_ILi8EEESG_EEENS5_IJSG_SB_EEEEEEEvNS4_8identityENS4_13SM90_TMA_LOADES1E_vS1F_EENS_8epilogue10collective18CollectiveEpilogueINS1I_23Sm100TmaWarpSpecializedILi1ELi1ELi64ELb0ELb0EEEJSH_NS5_IJNSW_ISF_SB_EENSW_ISG_SB_EEEEESI_SJ_SI_SJ_NS1I_6fusion15FusionCallbacksIS1M_NS1Q_17LinearCombinationISI_fSI_fLNS_15FloatRoundStyleE2EEESH_S1P_JEEENS4_5SM1004TMEM4LOAD26SM100_TMEM_LOAD_32dp32b64xES1G_S1E_NS4_39AutoVectorizingCopyWithAssumedAlignmentILi128EEENS4_14SM90_TMA_STOREES1E_S21_S21_EEEvvEEEEvNT_6ParamsE --------------------------
	.section	.nv.shared._ZN7cutlass13device_kernelINS_4gemm6kernel13GemmUniversalIN4cute5tupleIJiiiiEEENS1_10collective13CollectiveMmaINS1_35MainloopSm100TmaUmmaWarpSpecializedILi17ELi2ELi4ENS5_IJNS4_1CILi1EEENSA_ILi4EEESB_EEEEENS5_IJNSA_ILi128EEENSA_ILi64EEESG_EEENS_12float_e5m2_tENS5_IJlSB_lEEESI_SJ_NS4_8TiledMMAINS4_8MMA_AtomIJNS4_10MMA_TraitsINS4_19SM100_MMA_F8F6F4_SSEJSI_SI_fSF_SG_NS4_17integral_constantINS4_4UMMA5MajorELSQ_0EEESR_NSO_INSP_7ScaleInELSS_0EEEST_EEEEEENS4_6LayoutINS5_IJSB_SB_SB_EEENS5_IJNSA_ILi0EEESY_SY_EEEEENS5_IJNS4_10UnderscoreES11_S11_EEEEENS4_23SM90_TMA_LOAD_MULTICASTENS4_14ComposedLayoutINS4_7SwizzleILi2ELi4ELi3EEENS4_18smem_ptr_flag_bitsILi8EEENSW_INS5_IJNSA_ILi8EEESG_EEENS5_IJSG_SB_EEEEEEEvNS4_8identityENS4_13SM90_TMA_LOADES1E_vS1F_EENS_8epilogue10collective18CollectiveEpilogueINS1I_23Sm100TmaWarpSpecializedILi1ELi1ELi64ELb0ELb0EEEJSH_NS5_IJNSW_ISF_SB_EENSW_ISG_SB_EEEEESI_SJ_SI_SJ_NS1I_6fusion15FusionCallbacksIS1M_NS1Q_17LinearCombinationISI_fSI_fLNS_15FloatRoundStyleE2EEESH_S1P_JEEENS4_5SM1004TMEM4LOAD26SM100_TMEM_LOAD_32dp32b64xES1G_S1E_NS4_39AutoVectorizingCopyWithAssumedAlignmentILi128EEENS4_14SM90_TMA_STOREES1E_S21_S21_EEEvvEEEEvNT_6ParamsE,"aw",@nobits
	.sectionflags	@""
	.align	16
	.zero		1024


//--------------------- .nv.shared.reserved.0     --------------------------
	.section	.nv.shared.reserved.0,"aw",@nobits
	.weak		__nv_reservedSMEM_offset_0_alias
	.size		__nv_reservedSMEM_offset_0_alias, 0, 64
	.other		__nv_reservedSMEM_offset_0_alias,@"STO_CUDA_RESERVED_SHARED STV_DEFAULT"
__nv_reservedSMEM_offset_0_alias:
	.zero		0
.nv.shared.reserved.0:
	.zero		64
	.weak		__nv_reservedSMEM_tcgen05_partition
	.type		__nv_reservedSMEM_tcgen05_partition,@object
	.size		__nv_reservedSMEM_tcgen05_partition,(.L_0 - __nv_reservedSMEM_tcgen05_partition)
__nv_reservedSMEM_tcgen05_partition:
	.zero		32
.L_0:


//--------------------- .nv.global                --------------------------
	.section	.nv.global,"aw",@nobits
.nv.global:
	.type		_ZN40_INTERNAL_ffc777d0_4_k_cu_337a54c9_301694cute1_E,@object
	.size		_ZN40_INTERNAL_ffc777d0_4_k_cu_337a54c9_301694cute1_E,(_ZN40_INTERNAL_ffc777d0_4_k_cu_337a54c9_301694cuda3std3__45__cpo6cbeginE - _ZN40_INTERNAL_ffc777d0_4_k_cu_337a54c9_301694cute1_E)
_ZN40_INTERNAL_ffc777d0_4_k_cu_337a54c9_301694cute1_E:
	.zero		1
	.type		_ZN40_INTERNAL_ffc777d0_4_k_cu_337a54c9_301694cuda3std3__45__cpo6cbeginE,@object
	.size		_ZN40_INTERNAL_ffc777d0_4_k_cu_337a54c9_301694cuda3std3__45__cpo6cbeginE,(_ZN40_INTERNAL_ffc777d0_4_k_cu_337a54c9_301694cuda3std3__48in_placeE - _ZN40_INTERNAL_ffc777d0_4_k_cu_337a54c9_301694cuda3std3__45__cpo6cbeginE)
_ZN40_INTERNAL_ffc777d0_4_k_cu_337a54c9_301694cuda3std3__45__cpo6cbeginE:
	.zero		1
	.type		_ZN40_INTERNAL_ffc777d0_4_k_cu_337a54c9_301694cuda3std3__48in_placeE,@object
	.size		_ZN40_INTERNAL_ffc777d0_4_k_cu_337a54c9_301694cuda3std3__48in_placeE,(_ZN40_INTERNAL_ffc777d0_4_k_cu_337a54c9_301694cuda3std6ranges3__45__cpo9iter_moveE - _ZN40_INTERNAL_ffc777d0_4_k_cu_337a54c9_301694cuda3std3__48in_placeE)
_ZN40_INTERNAL_ffc777d0_4_k_cu_337a54c9_301694cuda3std3__48in_placeE:
	.zero		1
	.type		_ZN40_INTERNAL_ffc777d0_4_k_cu_337a54c9_301694cuda3std6ranges3__45__cpo9iter_moveE,@object
	.size		_ZN40_INTERNAL_ffc777d0_4_k_cu_337a54c9_301694cuda3std6ranges3__45__cpo9iter_moveE,(_ZN40_INTERNAL_ffc777d0_4_k_cu_337a54c9_301694cuda3std3__45__cpo5beginE - _ZN40_INTERNAL_ffc777d0_4_k_cu_337a54c9_301694cuda3std6ranges3__45__cpo9iter_moveE)
_ZN40_INTERNAL_ffc777d0_4_k_cu_337a54c9_301694cuda3std6ranges3__45__cpo9iter_moveE:
	.zero		1
	.type		_ZN40_INTERNAL_ffc777d0_4_k_cu_337a54c9_301694cuda3std3__45__cpo5beginE,@object
	.size		_ZN40_INTERNAL_ffc777d0_4_k_cu_337a54c9_301694cuda3std3__45__cpo5beginE,(_ZN40_INTERNAL_ffc777d0_4_k_cu_337a54c9_301694cuda3std3__442_GLOBAL__N__ffc777d0_4_k_cu_337a54c9_301696ignoreE - _ZN40_INTERNAL_ffc777d0_4_k_cu_337a54c9_301694cuda3std3__45__cpo5beginE)
_ZN40_INTERNAL_ffc777d0_4_k_cu_337a54c9_301694cuda3std3__45__cpo5beginE:
	.zero		1
	.type		_ZN40_INTERNAL_ffc777d0_4_k_cu_337a54c9_301694cuda3std3__442_GLOBAL__N__ffc777d0_4_k_cu_337a54c9_301696ignoreE,@object
	.size		_ZN40_INTERNAL_ffc777d0_4_k_cu_337a54c9_301694cuda3std3__442_GLOBAL__N__ffc777d0_4_k_cu_337a54c9_301696ignoreE,(_ZN40_INTERNAL_ffc777d0_4_k_cu_337a54c9_301694cute7productE - _ZN40_INTERNAL_ffc777d0_4_k_cu_337a54c9_301694cuda3std3__442_GLOBAL__N__ffc777d0_4_k_cu_337a54c9_301696ignoreE)
_ZN40_INTERNAL_ffc777d0_4_k_cu_337a54c9_301694cuda3std3__442_GLOBAL__N__ffc777d0_4_k_cu_337a54c9_301696ignoreE:
	.zero		1
	.type		_ZN40_INTERNAL_ffc777d0_4_k_cu_337a54c9_301694cute7productE,@object
	.size		_ZN40_INTERNAL_ffc777d0_4_k_cu_337a54c9_301694cute7productE,(_ZN40_INTERNAL_ffc777d0_4_k_cu_337a54c9_301694cuda3std3__45__cpo3endE - _ZN40_INTERNAL_ffc777d0_4_k_cu_337a54c9_301694cute7productE)
_ZN40_INTERNAL_ffc777d0_4_k_cu_337a54c9_301694cute7productE:
	.zero		1
	.type		_ZN40_INTERNAL_ffc777d0_4_k_cu_337a54c9_301694cuda3std3__45__cpo3endE,@object
	.size		_ZN40_INTERNAL_ffc777d0_4_k_cu_337a54c9_301694cuda3std3__45__cpo3endE,(_ZN40_INTERNAL_ffc777d0_4_k_cu_337a54c9_301694cuda3std3__419piecewise_constructE - _ZN40_INTERNAL_ffc777d0_4_k_cu_337a54c9_301694cuda3std3__45__cpo3endE)
_ZN40_INTERNAL_ffc777d0_4_k_cu_337a54c9_301694cuda3std3__45__cpo3endE:
	.zero		1
	.type		_ZN40_INTERNAL_ffc777d0_4_k_cu_337a54c9_301694cuda3std3__419piecewise_constructE,@object
	.size		_ZN40_INTERNAL_ffc777d0_4_k_cu_337a54c9_301694cuda3std3__419piecewise_constructE,(_ZN40_INTERNAL_ffc777d0_4_k_cu_337a54c9_301694cuda3std3__45__cpo4cendE - _ZN40_INTERNAL_ffc777d0_4_k_cu_337a54c9_301694cuda3std3__419piecewise_constructE)
_ZN40_INTERNAL_ffc777d0_4_k_cu_337a54c9_301694cuda3std3__419piecewise_constructE:
	.zero		1
	.type		_ZN40_INTERNAL_ffc777d0_4_k_cu_337a54c9_301694cuda3std3__45__cpo4cendE,@object
	.size		_ZN40_INTERNAL_ffc777d0_4_k_cu_337a54c9_301694cuda3std3__45__cpo4cendE,(_ZN40_INTERNAL_ffc777d0_4_k_cu_337a54c9_301694cuda3std6ranges3__45__cpo4swapE - _ZN40_INTERNAL_ffc777d0_4_k_cu_337a54c9_301694cuda3std3__45__cpo4cendE)
_ZN40_INTERNAL_ffc777d0_4_k_cu_337a54c9_301694cuda3std3__45__cpo4cendE:
	.zero		1
	.type		_ZN40_INTERNAL_ffc777d0_4_k_cu_337a54c9_301694cuda3std6ranges3__45__cpo4swapE,@object
	.size		_ZN40_INTERNAL_ffc777d0_4_k_cu_337a54c9_301694cuda3std6ranges3__45__cpo4swapE,(.L_10 - _ZN40_INTERNAL_ffc777d0_4_k_cu_337a54c9_301694cuda3std6ranges3__45__cpo4swapE)
_ZN40_INTERNAL_ffc777d0_4_k_cu_337a54c9_301694cuda3std6ranges3__45__cpo4swapE:
	.zero		1
.L_10:


//--------------------- .nv.constant0._ZN7cutlass13device_kernelINS_4gemm6kernel13GemmUniversalIN4cute5tupleIJiiiiEEENS1_10collective13CollectiveMmaINS1_35MainloopSm100TmaUmmaWarpSpecializedILi17ELi2ELi4ENS5_IJNS4_1CILi1EEENSA_ILi4EEESB_EEEEENS5_IJNSA_ILi128EEENSA_ILi64EEESG_EEENS_12float_e5m2_tENS5_IJlSB_lEEESI_SJ_NS4_8TiledMMAINS4_8MMA_AtomIJNS4_10MMA_TraitsINS4_19SM100_MMA_F8F6F4_SSEJSI_SI_fSF_SG_NS4_17integral_constantINS4_4UMMA5MajorELSQ_0EEESR_NSO_INSP_7ScaleInELSS_0EEEST_EEEEEENS4_6LayoutINS5_IJSB_SB_SB_EEENS5_IJNSA_ILi0EEESY_SY_EEEEENS5_IJNS4_10UnderscoreES11_S11_EEEEENS4_23SM90_TMA_LOAD_MULTICASTENS4_14ComposedLayoutINS4_7SwizzleILi2ELi4ELi3EEENS4_18smem_ptr_flag_bitsILi8EEENSW_INS5_IJNSA_ILi8EEESG_EEENS5_IJSG_SB_EEEEEEEvNS4_8identityENS4_13SM90_TMA_LOADES1E_vS1F_EENS_8epilogue10collective18CollectiveEpilogueINS1I_23Sm100TmaWarpSpecializedILi1ELi1ELi64ELb0ELb0EEEJSH_NS5_IJNSW_ISF_SB_EENSW_ISG_SB_EEEEESI_SJ_SI_SJ_NS1I_6fusion15FusionCallbacksIS1M_NS1Q_17LinearCombinationISI_fSI_fLNS_15FloatRoundStyleE2EEESH_S1P_JEEENS4_5SM1004TMEM4LOAD26SM100_TMEM_LOAD_32dp32b64xES1G_S1E_NS4_39AutoVectorizingCopyWithAssumedAlignmentILi128EEENS4_14SM90_TMA_STOREES1E_S21_S21_EEEvvEEEEvNT_6ParamsE --------------------------
	.section	.nv.constant0._ZN7cutlass13device_kernelINS_4gemm6kernel13GemmUniversalIN4cute5tupleIJiiiiEEENS1_10collective13CollectiveMmaINS1_35MainloopSm100TmaUmmaWarpSpecializedILi17ELi2ELi4ENS5_IJNS4_1CILi1EEENSA_ILi4EEESB_EEEEENS5_IJNSA_ILi128EEENSA_ILi64EEESG_EEENS_12float_e5m2_tENS5_IJlSB_lEEESI_SJ_NS4_8TiledMMAINS4_8MMA_AtomIJNS4_10MMA_TraitsINS4_19SM100_MMA_F8F6F4_SSEJSI_SI_fSF_SG_NS4_17integral_constantINS4_4UMMA5MajorELSQ_0EEESR_NSO_INSP_7ScaleInELSS_0EEEST_EEEEEENS4_6LayoutINS5_IJSB_SB_SB_EEENS5_IJNSA_ILi0EEESY_SY_EEEEENS5_IJNS4_10UnderscoreES11_S11_EEEEENS4_23SM90_TMA_LOAD_MULTICASTENS4_14ComposedLayoutINS4_7SwizzleILi2ELi4ELi3EEENS4_18smem_ptr_flag_bitsILi8EEENSW_INS5_IJNSA_ILi8EEESG_EEENS5_IJSG_SB_EEEEEEEvNS4_8identityENS4_13SM90_TMA_LOADES1E_vS1F_EENS_8epilogue10collective18CollectiveEpilogueINS1I_23Sm100TmaWarpSpecializedILi1ELi1ELi64ELb0ELb0EEEJSH_NS5_IJNSW_ISF_SB_EENSW_ISG_SB_EEEEESI_SJ_SI_SJ_NS1I_6fusion15FusionCallbacksIS1M_NS1Q_17LinearCombinationISI_fSI_fLNS_15FloatRoundStyleE2EEESH_S1P_JEEENS4_5SM1004TMEM4LOAD26SM100_TMEM_LOAD_32dp32b64xES1G_S1E_NS4_39AutoVectorizingCopyWithAssumedAlignmentILi128EEENS4_14SM90_TMA_STOREES1E_S21_S21_EEEvvEEEEvNT_6ParamsE,"a",@progbits
	.sectionflags	@""
	.align	4
.nv.constant0._ZN7cutlass13device_kernelINS_4gemm6kernel13GemmUniversalIN4cute5tupleIJiiiiEEENS1_10collective13CollectiveMmaINS1_35MainloopSm100TmaUmmaWarpSpecializedILi17ELi2ELi4ENS5_IJNS4_1CILi1EEENSA_ILi4EEESB_EEEEENS5_IJNSA_ILi128EEENSA_ILi64EEESG_EEENS_12float_e5m2_tENS5_IJlSB_lEEESI_SJ_NS4_8TiledMMAINS4_8MMA_AtomIJNS4_10MMA_TraitsINS4_19SM100_MMA_F8F6F4_SSEJSI_SI_fSF_SG_NS4_17integral_constantINS4_4UMMA5MajorELSQ_0EEESR_NSO_INSP_7ScaleInELSS_0EEEST_EEEEEENS4_6LayoutINS5_IJSB_SB_SB_EEENS5_IJNSA_ILi0EEESY_SY_EEEEENS5_IJNS4_10UnderscoreES11_S11_EEEEENS4_23SM90_TMA_LOAD_MULTICASTENS4_14ComposedLayoutINS4_7SwizzleILi2ELi4ELi3EEENS4_18smem_ptr_flag_bitsILi8EEENSW_INS5_IJNSA_ILi8EEESG_EEENS5_IJSG_SB_EEEEEEEvNS4_8identityENS4_13SM90_TMA_LOADES1E_vS1F_EENS_8epilogue10collective18CollectiveEpilogueINS1I_23Sm100TmaWarpSpecializedILi1ELi1ELi64ELb0ELb0EEEJSH_NS5_IJNSW_ISF_SB_EENSW_ISG_SB_EEEEESI_SJ_SI_SJ_NS1I_6fusion15FusionCallbacksIS1M_NS1Q_17LinearCombinationISI_fSI_fLNS_15FloatRoundStyleE2EEESH_S1P_JEEENS4_5SM1004TMEM4LOAD26SM100_TMEM_LOAD_32dp32b64xES1G_S1E_NS4_39AutoVectorizingCopyWithAssumedAlignmentILi128EEENS4_14SM90_TMA_STOREES1E_S21_S21_EEEvvEEEEvNT_6ParamsE:
	.zero		2944


//--------------------- SYMBOLS --------------------------

	.type		.nv.reservedSmem.offset0,@object
	.size		.nv.reservedSmem.offset0,0x4
	.type		.nv.reservedSmem.cap,@object
	.size		.nv.reservedSmem.cap,0x4
	.type		__assertfail,@function
